//
// Generated by NVIDIA NVVM Compiler
//
// Compiler Build ID: CL-36424714
// Cuda compilation tools, release 13.0, V13.0.88
// Based on NVVM 20.0.0
//

.version 9.0
.target sm_100
.address_size 64

	// .globl	_Z4cero4Grid

.visible .entry _Z4cero4Grid(
	.param .align 8 .b8 _Z4cero4Grid_param_0[16]
)
{
	.reg .pred 	%p<9>;
	.reg .b32 	%r<19>;
	.reg .b64 	%rd<9>;

	ld.param.u32 	%r1, [_Z4cero4Grid_param_0+8];
	ld.param.u64 	%rd2, [_Z4cero4Grid_param_0];
	cvta.to.global.u64 	%rd1, %rd2;
	mov.u32 	%r4, %ctaid.x;
	mov.u32 	%r5, %ntid.x;
	mov.u32 	%r6, %tid.x;
	mad.lo.s32 	%r7, %r4, %r5, %r6;
	mov.u32 	%r8, %ctaid.y;
	mov.u32 	%r9, %ntid.y;
	mov.u32 	%r10, %tid.y;
	mad.lo.s32 	%r11, %r8, %r9, %r10;
	setp.ge.s32 	%p1, %r7, %r1;
	setp.gt.s32 	%p2, %r11, %r7;
	or.pred  	%p3, %p1, %p2;
	@%p3 bra 	$L__BB0_4;
	setp.ne.s32 	%p4, %r11, 0;
	add.s32 	%r12, %r1, -1;
	setp.ne.s32 	%p5, %r7, %r12;
	and.pred  	%p6, %p4, %p5;
	setp.ne.s32 	%p7, %r7, %r11;
	and.pred  	%p8, %p7, %p6;
	@%p8 bra 	$L__BB0_3;
	mad.lo.s32 	%r16, %r7, %r7, %r7;
	shr.u32 	%r17, %r16, 1;
	add.s32 	%r18, %r17, %r11;
	mul.wide.u32 	%rd6, %r18, 8;
	add.s64 	%rd7, %rd1, %rd6;
	mov.b64 	%rd8, 0;
	st.global.u64 	[%rd7], %rd8;
	bra.uni 	$L__BB0_4;
$L__BB0_3:
	mad.lo.s32 	%r13, %r7, %r7, %r7;
	shr.u32 	%r14, %r13, 1;
	add.s32 	%r15, %r14, %r11;
	mul.wide.u32 	%rd3, %r15, 8;
	add.s64 	%rd4, %rd1, %rd3;
	mov.b64 	%rd5, 0;
	st.global.u64 	[%rd4], %rd5;
$L__BB0_4:
	ret;

}
	// .globl	_Z3uno4Grid
.visible .entry _Z3uno4Grid(
	.param .align 8 .b8 _Z3uno4Grid_param_0[16]
)
{
	.reg .pred 	%p<9>;
	.reg .b32 	%r<19>;
	.reg .b64 	%rd<9>;

	ld.param.u32 	%r1, [_Z3uno4Grid_param_0+8];
	ld.param.u64 	%rd2, [_Z3uno4Grid_param_0];
	cvta.to.global.u64 	%rd1, %rd2;
	mov.u32 	%r4, %ctaid.x;
	mov.u32 	%r5, %ntid.x;
	mov.u32 	%r6, %tid.x;
	mad.lo.s32 	%r7, %r4, %r5, %r6;
	mov.u32 	%r8, %ctaid.y;
	mov.u32 	%r9, %ntid.y;
	mov.u32 	%r10, %tid.y;
	mad.lo.s32 	%r11, %r8, %r9, %r10;
	setp.ge.s32 	%p1, %r7, %r1;
	setp.gt.s32 	%p2, %r11, %r7;
	or.pred  	%p3, %p1, %p2;
	@%p3 bra 	$L__BB1_4;
	setp.ne.s32 	%p4, %r11, 0;
	add.s32 	%r12, %r1, -1;
	setp.ne.s32 	%p5, %r7, %r12;
	and.pred  	%p6, %p4, %p5;
	setp.ne.s32 	%p7, %r7, %r11;
	and.pred  	%p8, %p7, %p6;
	@%p8 bra 	$L__BB1_3;
	mad.lo.s32 	%r16, %r7, %r7, %r7;
	shr.u32 	%r17, %r16, 1;
	add.s32 	%r18, %r17, %r11;
	mul.wide.u32 	%rd6, %r18, 8;
	add.s64 	%rd7, %rd1, %rd6;
	mov.b64 	%rd8, 0;
	st.global.u64 	[%rd7], %rd8;
	bra.uni 	$L__BB1_4;
$L__BB1_3:
	mad.lo.s32 	%r13, %r7, %r7, %r7;
	shr.u32 	%r14, %r13, 1;
	add.s32 	%r15, %r14, %r11;
	mul.wide.u32 	%rd3, %r15, 8;
	add.s64 	%rd4, %rd1, %rd3;
	mov.b64 	%rd5, 0;
	st.global.u64 	[%rd4], %rd5;
$L__BB1_4:
	ret;

}
	// .globl	_Z12inicializa_f4Grid
.visible .entry _Z12inicializa_f4Grid(
	.param .align 8 .b8 _Z12inicializa_f4Grid_param_0[16]
)
{
	.reg .pred 	%p<14>;
	.reg .b32 	%r<18>;
	.reg .b64 	%rd<7>;

	ld.param.u64 	%rd2, [_Z12inicializa_f4Grid_param_0];
	ld.param.v2.u32 	{%r5, %r6}, [_Z12inicializa_f4Grid_param_0+8];
	mov.u32 	%r7, %ctaid.x;
	mov.u32 	%r8, %ntid.x;
	mov.u32 	%r9, %tid.x;
	mad.lo.s32 	%r10, %r7, %r8, %r9;
	mov.u32 	%r11, %ctaid.y;
	mov.u32 	%r12, %ntid.y;
	mov.u32 	%r13, %tid.y;
	mad.lo.s32 	%r14, %r11, %r12, %r13;
	setp.ge.s32 	%p1, %r10, %r5;
	setp.gt.s32 	%p2, %r14, %r10;
	or.pred  	%p3, %p1, %p2;
	@%p3 bra 	$L__BB2_5;
	cvta.to.global.u64 	%rd3, %rd2;
	setp.ne.s32 	%p4, %r14, 0;
	add.s32 	%r4, %r5, -1;
	setp.ne.s32 	%p5, %r10, %r4;
	and.pred  	%p6, %p4, %p5;
	setp.ne.s32 	%p7, %r10, %r14;
	mad.lo.s32 	%r15, %r10, %r10, %r10;
	shr.u32 	%r16, %r15, 1;
	add.s32 	%r17, %r16, %r14;
	mul.wide.u32 	%rd4, %r17, 8;
	add.s64 	%rd1, %rd3, %rd4;
	and.pred  	%p8, %p7, %p6;
	@%p8 bra 	$L__BB2_3;
	mov.b64 	%rd5, 0;
	st.global.u64 	[%rd1], %rd5;
$L__BB2_3:
	setp.eq.s32 	%p9, %r14, 0;
	setp.ge.u32 	%p10, %r14, %r10;
	or.pred  	%p11, %p9, %p10;
	setp.ge.s32 	%p12, %r10, %r4;
	or.pred  	%p13, %p11, %p12;
	@%p13 bra 	$L__BB2_5;
	mov.b64 	%rd6, 4616189618054758400;
	st.global.u64 	[%rd1], %rd6;
$L__BB2_5:
	ret;

}
	// .globl	_Z6random4Grid
.visible .entry _Z6random4Grid(
	.param .align 8 .b8 _Z6random4Grid_param_0[16]
)
{
	.reg .pred 	%p<14>;
	.reg .b32 	%r<21>;
	.reg .b64 	%rd<6>;
	.reg .b64 	%fd<2>;

	ld.param.u64 	%rd2, [_Z6random4Grid_param_0];
	ld.param.v2.u32 	{%r5, %r6}, [_Z6random4Grid_param_0+8];
	mov.u32 	%r7, %ctaid.x;
	mov.u32 	%r8, %ntid.x;
	mov.u32 	%r9, %tid.x;
	mad.lo.s32 	%r10, %r7, %r8, %r9;
	mov.u32 	%r11, %ctaid.y;
	mov.u32 	%r12, %ntid.y;
	mov.u32 	%r13, %tid.y;
	mad.lo.s32 	%r14, %r11, %r12, %r13;
	setp.ge.s32 	%p1, %r10, %r5;
	setp.gt.s32 	%p2, %r14, %r10;
	or.pred  	%p3, %p1, %p2;
	@%p3 bra 	$L__BB3_5;
	cvta.to.global.u64 	%rd3, %rd2;
	setp.ne.s32 	%p4, %r14, 0;
	add.s32 	%r4, %r5, -1;
	setp.ne.s32 	%p5, %r10, %r4;
	and.pred  	%p6, %p4, %p5;
	setp.ne.s32 	%p7, %r10, %r14;
	mad.lo.s32 	%r15, %r10, %r10, %r10;
	shr.u32 	%r16, %r15, 1;
	add.s32 	%r17, %r16, %r14;
	mul.wide.u32 	%rd4, %r17, 8;
	add.s64 	%rd1, %rd3, %rd4;
	and.pred  	%p8, %p7, %p6;
	@%p8 bra 	$L__BB3_3;
	mov.b64 	%rd5, 0;
	st.global.u64 	[%rd1], %rd5;
$L__BB3_3:
	setp.eq.s32 	%p9, %r14, 0;
	setp.ge.u32 	%p10, %r14, %r10;
	or.pred  	%p11, %p9, %p10;
	setp.ge.s32 	%p12, %r10, %r4;
	or.pred  	%p13, %p11, %p12;
	@%p13 bra 	$L__BB3_5;
	add.s32 	%r18, %r14, 2;
	xor.b32  	%r19, %r10, %r18;
	xor.b32  	%r20, %r19, 2;
	cvt.rn.f64.u32 	%fd1, %r20;
	st.global.f64 	[%rd1], %fd1;
$L__BB3_5:
	ret;

}
	// .globl	_Z9suaviza_r4GridS_Pd
.visible .entry _Z9suaviza_r4GridS_Pd(
	.param .align 8 .b8 _Z9suaviza_r4GridS_Pd_param_0[16],
	.param .align 8 .b8 _Z9suaviza_r4GridS_Pd_param_1[16],
	.param .u64 .ptr .align 1 _Z9suaviza_r4GridS_Pd_param_2
)
{
	.reg .pred 	%p<10>;
	.reg .b32 	%r<30>;
	.reg .b64 	%rd<20>;
	.reg .b64 	%fd<36>;

	ld.param.u64 	%rd1, [_Z9suaviza_r4GridS_Pd_param_0];
	ld.param.u64 	%rd2, [_Z9suaviza_r4GridS_Pd_param_1];
	ld.param.u32 	%r1, [_Z9suaviza_r4GridS_Pd_param_0+8];
	ld.param.u64 	%rd3, [_Z9suaviza_r4GridS_Pd_param_2];
	mov.u32 	%r4, %ctaid.x;
	mov.u32 	%r5, %ntid.x;
	mov.u32 	%r6, %tid.x;
	mad.lo.s32 	%r7, %r4, %r5, %r6;
	mov.u32 	%r8, %ctaid.y;
	mov.u32 	%r9, %ntid.y;
	mov.u32 	%r10, %tid.y;
	mad.lo.s32 	%r11, %r8, %r9, %r10;
	setp.ge.s32 	%p1, %r7, %r1;
	setp.gt.s32 	%p2, %r11, %r7;
	or.pred  	%p3, %p1, %p2;
	@%p3 bra 	$L__BB4_4;
	setp.eq.s32 	%p4, %r11, 0;
	setp.ge.u32 	%p5, %r11, %r7;
	or.pred  	%p6, %p4, %p5;
	add.s32 	%r12, %r1, -1;
	setp.ge.s32 	%p7, %r7, %r12;
	or.pred  	%p8, %p6, %p7;
	@%p8 bra 	$L__BB4_4;
	add.s32 	%r13, %r7, %r11;
	mul.lo.s32 	%r14, %r13, -1431655765;
	setp.gt.u32 	%p9, %r14, 1431655765;
	@%p9 bra 	$L__BB4_4;
	cvta.to.global.u64 	%rd4, %rd3;
	cvta.to.global.u64 	%rd5, %rd1;
	mad.lo.s32 	%r15, %r7, %r7, %r7;
	shr.u32 	%r16, %r15, 1;
	add.s32 	%r17, %r7, %r16;
	add.s32 	%r18, %r16, %r11;
	cvta.to.global.u64 	%rd6, %rd2;
	mul.wide.u32 	%rd7, %r18, 8;
	add.s64 	%rd8, %rd6, %rd7;
	ld.global.f64 	%fd1, [%rd8];
	ld.global.f64 	%fd2, [%rd4];
	add.s32 	%r19, %r7, -1;
	mul.lo.s32 	%r20, %r19, %r7;
	shr.u32 	%r21, %r20, 1;
	add.s32 	%r22, %r11, -1;
	add.s32 	%r23, %r21, %r22;
	mul.wide.u32 	%rd9, %r23, 8;
	add.s64 	%rd10, %rd5, %rd9;
	ld.global.f64 	%fd3, [%rd10];
	mul.f64 	%fd4, %fd2, %fd3;
	sub.f64 	%fd5, %fd1, %fd4;
	ld.global.f64 	%fd6, [%rd4+8];
	add.s32 	%r24, %r21, %r11;
	mul.wide.u32 	%rd11, %r24, 8;
	add.s64 	%rd12, %rd5, %rd11;
	ld.global.f64 	%fd7, [%rd12];
	mul.f64 	%fd8, %fd6, %fd7;
	sub.f64 	%fd9, %fd5, %fd8;
	ld.global.f64 	%fd10, [%rd4+16];
	ld.global.f64 	%fd11, [%rd12+8];
	mul.f64 	%fd12, %fd10, %fd11;
	sub.f64 	%fd13, %fd9, %fd12;
	ld.global.f64 	%fd14, [%rd4+24];
	add.s32 	%r25, %r18, -1;
	mul.wide.u32 	%rd13, %r25, 8;
	add.s64 	%rd14, %rd5, %rd13;
	ld.global.f64 	%fd15, [%rd14];
	mul.f64 	%fd16, %fd14, %fd15;
	sub.f64 	%fd17, %fd13, %fd16;
	ld.global.f64 	%fd18, [%rd4+40];
	add.s64 	%rd15, %rd5, %rd7;
	ld.global.f64 	%fd19, [%rd15+8];
	mul.f64 	%fd20, %fd18, %fd19;
	sub.f64 	%fd21, %fd17, %fd20;
	ld.global.f64 	%fd22, [%rd4+48];
	add.s32 	%r26, %r17, 1;
	and.b32  	%r27, %r26, 2147483647;
	add.s32 	%r28, %r27, %r22;
	mul.wide.u32 	%rd16, %r28, 8;
	add.s64 	%rd17, %rd5, %rd16;
	ld.global.f64 	%fd23, [%rd17];
	mul.f64 	%fd24, %fd22, %fd23;
	sub.f64 	%fd25, %fd21, %fd24;
	ld.global.f64 	%fd26, [%rd4+56];
	add.s32 	%r29, %r27, %r11;
	mul.wide.u32 	%rd18, %r29, 8;
	add.s64 	%rd19, %rd5, %rd18;
	ld.global.f64 	%fd27, [%rd19];
	mul.f64 	%fd28, %fd26, %fd27;
	sub.f64 	%fd29, %fd25, %fd28;
	ld.global.f64 	%fd30, [%rd4+64];
	ld.global.f64 	%fd31, [%rd19+8];
	mul.f64 	%fd32, %fd30, %fd31;
	sub.f64 	%fd33, %fd29, %fd32;
	ld.global.f64 	%fd34, [%rd4+32];
	div.rn.f64 	%fd35, %fd33, %fd34;
	st.global.f64 	[%rd15], %fd35;
$L__BB4_4:
	ret;

}
	// .globl	_Z9suaviza_g4GridS_Pd
.visible .entry _Z9suaviza_g4GridS_Pd(
	.param .align 8 .b8 _Z9suaviza_g4GridS_Pd_param_0[16],
	.param .align 8 .b8 _Z9suaviza_g4GridS_Pd_param_1[16],
	.param .u64 .ptr .align 1 _Z9suaviza_g4GridS_Pd_param_2
)
{
	.reg .pred 	%p<10>;
	.reg .b32 	%r<30>;
	.reg .b64 	%rd<20>;
	.reg .b64 	%fd<36>;

	ld.param.u64 	%rd1, [_Z9suaviza_g4GridS_Pd_param_0];
	ld.param.u64 	%rd2, [_Z9suaviza_g4GridS_Pd_param_1];
	ld.param.u32 	%r1, [_Z9suaviza_g4GridS_Pd_param_0+8];
	ld.param.u64 	%rd3, [_Z9suaviza_g4GridS_Pd_param_2];
	mov.u32 	%r4, %ctaid.x;
	mov.u32 	%r5, %ntid.x;
	mov.u32 	%r6, %tid.x;
	mad.lo.s32 	%r7, %r4, %r5, %r6;
	mov.u32 	%r8, %ctaid.y;
	mov.u32 	%r9, %ntid.y;
	mov.u32 	%r10, %tid.y;
	mad.lo.s32 	%r11, %r8, %r9, %r10;
	setp.ge.s32 	%p1, %r7, %r1;
	setp.gt.s32 	%p2, %r11, %r7;
	or.pred  	%p3, %p1, %p2;
	@%p3 bra 	$L__BB5_4;
	setp.eq.s32 	%p4, %r11, 0;
	setp.ge.u32 	%p5, %r11, %r7;
	or.pred  	%p6, %p4, %p5;
	add.s32 	%r12, %r1, -1;
	setp.ge.s32 	%p7, %r7, %r12;
	or.pred  	%p8, %p6, %p7;
	@%p8 bra 	$L__BB5_4;
	add.s32 	%r13, %r7, %r11;
	mad.lo.s32 	%r14, %r13, -1431655765, 1431655765;
	setp.gt.u32 	%p9, %r14, 1431655764;
	@%p9 bra 	$L__BB5_4;
	cvta.to.global.u64 	%rd4, %rd3;
	cvta.to.global.u64 	%rd5, %rd1;
	mad.lo.s32 	%r15, %r7, %r7, %r7;
	shr.u32 	%r16, %r15, 1;
	add.s32 	%r17, %r7, %r16;
	add.s32 	%r18, %r16, %r11;
	cvta.to.global.u64 	%rd6, %rd2;
	mul.wide.u32 	%rd7, %r18, 8;
	add.s64 	%rd8, %rd6, %rd7;
	ld.global.f64 	%fd1, [%rd8];
	ld.global.f64 	%fd2, [%rd4];
	add.s32 	%r19, %r7, -1;
	mul.lo.s32 	%r20, %r19, %r7;
	shr.u32 	%r21, %r20, 1;
	add.s32 	%r22, %r11, -1;
	add.s32 	%r23, %r21, %r22;
	mul.wide.u32 	%rd9, %r23, 8;
	add.s64 	%rd10, %rd5, %rd9;
	ld.global.f64 	%fd3, [%rd10];
	mul.f64 	%fd4, %fd2, %fd3;
	sub.f64 	%fd5, %fd1, %fd4;
	ld.global.f64 	%fd6, [%rd4+8];
	add.s32 	%r24, %r21, %r11;
	mul.wide.u32 	%rd11, %r24, 8;
	add.s64 	%rd12, %rd5, %rd11;
	ld.global.f64 	%fd7, [%rd12];
	mul.f64 	%fd8, %fd6, %fd7;
	sub.f64 	%fd9, %fd5, %fd8;
	ld.global.f64 	%fd10, [%rd4+16];
	ld.global.f64 	%fd11, [%rd12+8];
	mul.f64 	%fd12, %fd10, %fd11;
	sub.f64 	%fd13, %fd9, %fd12;
	ld.global.f64 	%fd14, [%rd4+24];
	add.s32 	%r25, %r18, -1;
	mul.wide.u32 	%rd13, %r25, 8;
	add.s64 	%rd14, %rd5, %rd13;
	ld.global.f64 	%fd15, [%rd14];
	mul.f64 	%fd16, %fd14, %fd15;
	sub.f64 	%fd17, %fd13, %fd16;
	ld.global.f64 	%fd18, [%rd4+40];
	add.s64 	%rd15, %rd5, %rd7;
	ld.global.f64 	%fd19, [%rd15+8];
	mul.f64 	%fd20, %fd18, %fd19;
	sub.f64 	%fd21, %fd17, %fd20;
	ld.global.f64 	%fd22, [%rd4+48];
	add.s32 	%r26, %r17, 1;
	and.b32  	%r27, %r26, 2147483647;
	add.s32 	%r28, %r27, %r22;
	mul.wide.u32 	%rd16, %r28, 8;
	add.s64 	%rd17, %rd5, %rd16;
	ld.global.f64 	%fd23, [%rd17];
	mul.f64 	%fd24, %fd22, %fd23;
	sub.f64 	%fd25, %fd21, %fd24;
	ld.global.f64 	%fd26, [%rd4+56];
	add.s32 	%r29, %r27, %r11;
	mul.wide.u32 	%rd18, %r29, 8;
	add.s64 	%rd19, %rd5, %rd18;
	ld.global.f64 	%fd27, [%rd19];
	mul.f64 	%fd28, %fd26, %fd27;
	sub.f64 	%fd29, %fd25, %fd28;
	ld.global.f64 	%fd30, [%rd4+64];
	ld.global.f64 	%fd31, [%rd19+8];
	mul.f64 	%fd32, %fd30, %fd31;
	sub.f64 	%fd33, %fd29, %fd32;
	ld.global.f64 	%fd34, [%rd4+32];
	div.rn.f64 	%fd35, %fd33, %fd34;
	st.global.f64 	[%rd15], %fd35;
$L__BB5_4:
	ret;

}
	// .globl	_Z9suaviza_b4GridS_Pd
.visible .entry _Z9suaviza_b4GridS_Pd(
	.param .align 8 .b8 _Z9suaviza_b4GridS_Pd_param_0[16],
	.param .align 8 .b8 _Z9suaviza_b4GridS_Pd_param_1[16],
	.param .u64 .ptr .align 1 _Z9suaviza_b4GridS_Pd_param_2
)
{
	.reg .pred 	%p<10>;
	.reg .b32 	%r<30>;
	.reg .b64 	%rd<20>;
	.reg .b64 	%fd<36>;

	ld.param.u64 	%rd1, [_Z9suaviza_b4GridS_Pd_param_0];
	ld.param.u64 	%rd2, [_Z9suaviza_b4GridS_Pd_param_1];
	ld.param.u32 	%r1, [_Z9suaviza_b4GridS_Pd_param_0+8];
	ld.param.u64 	%rd3, [_Z9suaviza_b4GridS_Pd_param_2];
	mov.u32 	%r4, %ctaid.x;
	mov.u32 	%r5, %ntid.x;
	mov.u32 	%r6, %tid.x;
	mad.lo.s32 	%r7, %r4, %r5, %r6;
	mov.u32 	%r8, %ctaid.y;
	mov.u32 	%r9, %ntid.y;
	mov.u32 	%r10, %tid.y;
	mad.lo.s32 	%r11, %r8, %r9, %r10;
	setp.ge.s32 	%p1, %r7, %r1;
	setp.gt.s32 	%p2, %r11, %r7;
	or.pred  	%p3, %p1, %p2;
	@%p3 bra 	$L__BB6_4;
	setp.eq.s32 	%p4, %r11, 0;
	setp.ge.u32 	%p5, %r11, %r7;
	or.pred  	%p6, %p4, %p5;
	add.s32 	%r12, %r1, -1;
	setp.ge.s32 	%p7, %r7, %r12;
	or.pred  	%p8, %p6, %p7;
	@%p8 bra 	$L__BB6_4;
	add.s32 	%r13, %r7, %r11;
	mad.lo.s32 	%r14, %r13, -1431655765, -1431655766;
	setp.gt.u32 	%p9, %r14, 1431655764;
	@%p9 bra 	$L__BB6_4;
	cvta.to.global.u64 	%rd4, %rd3;
	cvta.to.global.u64 	%rd5, %rd1;
	mad.lo.s32 	%r15, %r7, %r7, %r7;
	shr.u32 	%r16, %r15, 1;
	add.s32 	%r17, %r7, %r16;
	add.s32 	%r18, %r16, %r11;
	cvta.to.global.u64 	%rd6, %rd2;
	mul.wide.u32 	%rd7, %r18, 8;
	add.s64 	%rd8, %rd6, %rd7;
	ld.global.f64 	%fd1, [%rd8];
	ld.global.f64 	%fd2, [%rd4];
	add.s32 	%r19, %r7, -1;
	mul.lo.s32 	%r20, %r19, %r7;
	shr.u32 	%r21, %r20, 1;
	add.s32 	%r22, %r11, -1;
	add.s32 	%r23, %r21, %r22;
	mul.wide.u32 	%rd9, %r23, 8;
	add.s64 	%rd10, %rd5, %rd9;
	ld.global.f64 	%fd3, [%rd10];
	mul.f64 	%fd4, %fd2, %fd3;
	sub.f64 	%fd5, %fd1, %fd4;
	ld.global.f64 	%fd6, [%rd4+8];
	add.s32 	%r24, %r21, %r11;
	mul.wide.u32 	%rd11, %r24, 8;
	add.s64 	%rd12, %rd5, %rd11;
	ld.global.f64 	%fd7, [%rd12];
	mul.f64 	%fd8, %fd6, %fd7;
	sub.f64 	%fd9, %fd5, %fd8;
	ld.global.f64 	%fd10, [%rd4+16];
	ld.global.f64 	%fd11, [%rd12+8];
	mul.f64 	%fd12, %fd10, %fd11;
	sub.f64 	%fd13, %fd9, %fd12;
	ld.global.f64 	%fd14, [%rd4+24];
	add.s32 	%r25, %r18, -1;
	mul.wide.u32 	%rd13, %r25, 8;
	add.s64 	%rd14, %rd5, %rd13;
	ld.global.f64 	%fd15, [%rd14];
	mul.f64 	%fd16, %fd14, %fd15;
	sub.f64 	%fd17, %fd13, %fd16;
	ld.global.f64 	%fd18, [%rd4+40];
	add.s64 	%rd15, %rd5, %rd7;
	ld.global.f64 	%fd19, [%rd15+8];
	mul.f64 	%fd20, %fd18, %fd19;
	sub.f64 	%fd21, %fd17, %fd20;
	ld.global.f64 	%fd22, [%rd4+48];
	add.s32 	%r26, %r17, 1;
	and.b32  	%r27, %r26, 2147483647;
	add.s32 	%r28, %r27, %r22;
	mul.wide.u32 	%rd16, %r28, 8;
	add.s64 	%rd17, %rd5, %rd16;
	ld.global.f64 	%fd23, [%rd17];
	mul.f64 	%fd24, %fd22, %fd23;
	sub.f64 	%fd25, %fd21, %fd24;
	ld.global.f64 	%fd26, [%rd4+56];
	add.s32 	%r29, %r27, %r11;
	mul.wide.u32 	%rd18, %r29, 8;
	add.s64 	%rd19, %rd5, %rd18;
	ld.global.f64 	%fd27, [%rd19];
	mul.f64 	%fd28, %fd26, %fd27;
	sub.f64 	%fd29, %fd25, %fd28;
	ld.global.f64 	%fd30, [%rd4+64];
	ld.global.f64 	%fd31, [%rd19+8];
	mul.f64 	%fd32, %fd30, %fd31;
	sub.f64 	%fd33, %fd29, %fd32;
	ld.global.f64 	%fd34, [%rd4+32];
	div.rn.f64 	%fd35, %fd33, %fd34;
	st.global.f64 	[%rd15], %fd35;
$L__BB6_4:
	ret;

}
	// .globl	_Z7defecto4GridS_S_Pd
.visible .entry _Z7defecto4GridS_S_Pd(
	.param .align 8 .b8 _Z7defecto4GridS_S_Pd_param_0[16],
	.param .align 8 .b8 _Z7defecto4GridS_S_Pd_param_1[16],
	.param .align 8 .b8 _Z7defecto4GridS_S_Pd_param_2[16],
	.param .u64 .ptr .align 1 _Z7defecto4GridS_S_Pd_param_3
)
{
	.reg .pred 	%p<14>;
	.reg .b32 	%r<26>;
	.reg .b64 	%rd<21>;
	.reg .b64 	%fd<34>;

	ld.param.u64 	%rd1, [_Z7defecto4GridS_S_Pd_param_0];
	ld.param.u64 	%rd2, [_Z7defecto4GridS_S_Pd_param_1];
	ld.param.u64 	%rd3, [_Z7defecto4GridS_S_Pd_param_2];
	ld.param.u32 	%r1, [_Z7defecto4GridS_S_Pd_param_0+8];
	ld.param.u64 	%rd4, [_Z7defecto4GridS_S_Pd_param_3];
	mov.u32 	%r4, %ctaid.x;
	mov.u32 	%r5, %ntid.x;
	mov.u32 	%r6, %tid.x;
	mad.lo.s32 	%r7, %r4, %r5, %r6;
	mov.u32 	%r8, %ctaid.y;
	mov.u32 	%r9, %ntid.y;
	mov.u32 	%r10, %tid.y;
	mad.lo.s32 	%r11, %r8, %r9, %r10;
	setp.ge.s32 	%p3, %r7, %r1;
	setp.gt.s32 	%p4, %r11, %r7;
	or.pred  	%p5, %p3, %p4;
	@%p5 bra 	$L__BB7_5;
	setp.eq.s32 	%p7, %r11, 0;
	setp.ge.u32 	%p8, %r11, %r7;
	mov.pred 	%p13, 0;
	or.pred  	%p9, %p7, %p8;
	@%p9 bra 	$L__BB7_3;
	add.s32 	%r12, %r1, -1;
	setp.lt.s32 	%p13, %r7, %r12;
$L__BB7_3:
	setp.eq.s32 	%p10, %r7, 0;
	not.pred 	%p11, %p13;
	or.pred  	%p12, %p10, %p11;
	@%p12 bra 	$L__BB7_5;
	cvta.to.global.u64 	%rd5, %rd4;
	cvta.to.global.u64 	%rd6, %rd1;
	mad.lo.s32 	%r13, %r7, %r7, %r7;
	shr.u32 	%r14, %r13, 1;
	add.s32 	%r15, %r7, %r14;
	add.s32 	%r16, %r14, %r11;
	cvta.to.global.u64 	%rd7, %rd2;
	mul.wide.u32 	%rd8, %r16, 8;
	add.s64 	%rd9, %rd7, %rd8;
	ld.global.f64 	%fd1, [%rd9];
	ld.global.f64 	%fd2, [%rd5+8];
	add.s32 	%r17, %r7, -1;
	mul.lo.s32 	%r18, %r17, %r7;
	shr.u32 	%r19, %r18, 1;
	add.s32 	%r20, %r19, %r11;
	mul.wide.u32 	%rd10, %r20, 8;
	add.s64 	%rd11, %rd6, %rd10;
	ld.global.f64 	%fd3, [%rd11];
	mul.f64 	%fd4, %fd2, %fd3;
	sub.f64 	%fd5, %fd1, %fd4;
	ld.global.f64 	%fd6, [%rd5+16];
	ld.global.f64 	%fd7, [%rd11+8];
	mul.f64 	%fd8, %fd6, %fd7;
	sub.f64 	%fd9, %fd5, %fd8;
	ld.global.f64 	%fd10, [%rd5+24];
	add.s32 	%r21, %r16, -1;
	mul.wide.u32 	%rd12, %r21, 8;
	add.s64 	%rd13, %rd6, %rd12;
	ld.global.f64 	%fd11, [%rd13];
	mul.f64 	%fd12, %fd10, %fd11;
	sub.f64 	%fd13, %fd9, %fd12;
	ld.global.f64 	%fd14, [%rd5+32];
	add.s64 	%rd14, %rd6, %rd8;
	ld.global.f64 	%fd15, [%rd14];
	mul.f64 	%fd16, %fd14, %fd15;
	sub.f64 	%fd17, %fd13, %fd16;
	ld.global.f64 	%fd18, [%rd5+40];
	ld.global.f64 	%fd19, [%rd14+8];
	mul.f64 	%fd20, %fd18, %fd19;
	sub.f64 	%fd21, %fd17, %fd20;
	ld.global.f64 	%fd22, [%rd5+48];
	add.s32 	%r22, %r15, 1;
	and.b32  	%r23, %r22, 2147483647;
	add.s32 	%r24, %r23, %r11;
	add.s32 	%r25, %r24, -1;
	mul.wide.u32 	%rd15, %r25, 8;
	add.s64 	%rd16, %rd6, %rd15;
	ld.global.f64 	%fd23, [%rd16];
	mul.f64 	%fd24, %fd22, %fd23;
	sub.f64 	%fd25, %fd21, %fd24;
	ld.global.f64 	%fd26, [%rd5+56];
	mul.wide.u32 	%rd17, %r24, 8;
	add.s64 	%rd18, %rd6, %rd17;
	ld.global.f64 	%fd27, [%rd18];
	mul.f64 	%fd28, %fd26, %fd27;
	sub.f64 	%fd29, %fd25, %fd28;
	ld.global.f64 	%fd30, [%rd5+64];
	ld.global.f64 	%fd31, [%rd18+8];
	mul.f64 	%fd32, %fd30, %fd31;
	sub.f64 	%fd33, %fd29, %fd32;
	cvta.to.global.u64 	%rd19, %rd3;
	add.s64 	%rd20, %rd19, %rd8;
	st.global.f64 	[%rd20], %fd33;
$L__BB7_5:
	ret;

}
	// .globl	_Z9restringe4GridS_
.visible .entry _Z9restringe4GridS_(
	.param .align 8 .b8 _Z9restringe4GridS__param_0[16],
	.param .align 8 .b8 _Z9restringe4GridS__param_1[16]
)
{
	.reg .pred 	%p<11>;
	.reg .b32 	%r<31>;
	.reg .b64 	%rd<18>;
	.reg .b64 	%fd<15>;

	ld.param.u64 	%rd3, [_Z9restringe4GridS__param_1];
	ld.param.u64 	%rd1, [_Z9restringe4GridS__param_0];
	ld.param.v2.u32 	{%r3, %r4}, [_Z9restringe4GridS__param_1+8];
	mov.u32 	%r5, %ctaid.x;
	mov.u32 	%r6, %ntid.x;
	mov.u32 	%r7, %tid.x;
	mad.lo.s32 	%r1, %r5, %r6, %r7;
	mov.u32 	%r8, %ctaid.y;
	mov.u32 	%r9, %ntid.y;
	mov.u32 	%r10, %tid.y;
	mad.lo.s32 	%r2, %r8, %r9, %r10;
	setp.eq.s32 	%p4, %r2, 0;
	setp.ge.s32 	%p5, %r2, %r1;
	mov.pred 	%p10, 0;
	or.pred  	%p6, %p4, %p5;
	@%p6 bra 	$L__BB8_2;
	add.s32 	%r11, %r3, -1;
	setp.lt.s32 	%p10, %r1, %r11;
$L__BB8_2:
	setp.lt.s32 	%p7, %r1, 1;
	not.pred 	%p8, %p10;
	or.pred  	%p9, %p7, %p8;
	@%p9 bra 	$L__BB8_4;
	cvta.to.global.u64 	%rd4, %rd1;
	shl.b32 	%r12, %r1, 1;
	or.b32  	%r13, %r12, 1;
	mad.lo.s32 	%r14, %r12, %r12, %r12;
	shr.u32 	%r15, %r14, 1;
	shl.b32 	%r16, %r2, 1;
	add.s32 	%r17, %r15, %r16;
	mul.wide.u32 	%rd5, %r17, 8;
	add.s64 	%rd6, %rd4, %rd5;
	ld.global.f64 	%fd1, [%rd6];
	shl.b32 	%r18, %r1, 2;
	sub.s32 	%r19, %r14, %r18;
	shr.u32 	%r20, %r19, 1;
	add.s32 	%r21, %r20, %r16;
	add.s32 	%r22, %r21, -1;
	mul.wide.u32 	%rd7, %r22, 8;
	add.s64 	%rd8, %rd4, %rd7;
	ld.global.f64 	%fd2, [%rd8];
	mul.wide.u32 	%rd9, %r21, 8;
	add.s64 	%rd10, %rd4, %rd9;
	ld.global.f64 	%fd3, [%rd10];
	add.f64 	%fd4, %fd2, %fd3;
	add.s32 	%r23, %r17, -1;
	mul.wide.u32 	%rd11, %r23, 8;
	add.s64 	%rd12, %rd4, %rd11;
	ld.global.f64 	%fd5, [%rd12];
	add.f64 	%fd6, %fd4, %fd5;
	ld.global.f64 	%fd7, [%rd6+8];
	add.f64 	%fd8, %fd6, %fd7;
	add.s32 	%r24, %r15, %r13;
	and.b32  	%r25, %r24, 2147483647;
	add.s32 	%r26, %r25, %r16;
	mul.wide.u32 	%rd13, %r26, 8;
	add.s64 	%rd14, %rd4, %rd13;
	ld.global.f64 	%fd9, [%rd14];
	add.f64 	%fd10, %fd8, %fd9;
	ld.global.f64 	%fd11, [%rd14+8];
	add.f64 	%fd12, %fd10, %fd11;
	fma.rn.f64 	%fd13, %fd12, 0d3FE0000000000000, %fd1;
	mul.f64 	%fd14, %fd13, 0d3FD0000000000000;
	sub.s32 	%r27, %r13, %r1;
	mul.lo.s32 	%r28, %r27, %r1;
	shr.u32 	%r29, %r28, 1;
	add.s32 	%r30, %r29, %r2;
	cvta.to.global.u64 	%rd15, %rd3;
	mul.wide.u32 	%rd16, %r30, 8;
	add.s64 	%rd17, %rd15, %rd16;
	st.global.f64 	[%rd17], %fd14;
$L__BB8_4:
	ret;

}
	// .globl	_Z9interpola4GridS_
.visible .entry _Z9interpola4GridS_(
	.param .align 8 .b8 _Z9interpola4GridS__param_0[16],
	.param .align 8 .b8 _Z9interpola4GridS__param_1[16]
)
{
	.reg .pred 	%p<14>;
	.reg .b32 	%r<39>;
	.reg .b64 	%rd<21>;
	.reg .b64 	%fd<25>;

	ld.param.u64 	%rd1, [_Z9interpola4GridS__param_0];
	ld.param.u64 	%rd2, [_Z9interpola4GridS__param_1];
	ld.param.u32 	%r1, [_Z9interpola4GridS__param_0+8];
	mov.u32 	%r4, %ctaid.x;
	mov.u32 	%r5, %ntid.x;
	mov.u32 	%r6, %tid.x;
	mad.lo.s32 	%r7, %r4, %r5, %r6;
	mov.u32 	%r8, %ctaid.y;
	mov.u32 	%r9, %ntid.y;
	mov.u32 	%r10, %tid.y;
	mad.lo.s32 	%r11, %r8, %r9, %r10;
	setp.ge.s32 	%p3, %r7, %r1;
	setp.gt.s32 	%p4, %r11, %r7;
	or.pred  	%p5, %p3, %p4;
	@%p5 bra 	$L__BB9_5;
	setp.eq.s32 	%p7, %r11, 0;
	setp.ge.u32 	%p8, %r11, %r7;
	mov.pred 	%p13, 0;
	or.pred  	%p9, %p7, %p8;
	@%p9 bra 	$L__BB9_3;
	add.s32 	%r12, %r1, -1;
	setp.lt.s32 	%p13, %r7, %r12;
$L__BB9_3:
	setp.eq.s32 	%p10, %r7, 0;
	not.pred 	%p11, %p13;
	or.pred  	%p12, %p10, %p11;
	@%p12 bra 	$L__BB9_5;
	cvta.to.global.u64 	%rd3, %rd1;
	cvta.to.global.u64 	%rd4, %rd2;
	add.s32 	%r13, %r7, 1;
	mad.lo.s32 	%r14, %r7, %r7, %r7;
	shr.u32 	%r15, %r14, 1;
	add.s32 	%r16, %r15, %r11;
	mul.wide.u32 	%rd5, %r16, 8;
	add.s64 	%rd6, %rd3, %rd5;
	ld.global.f64 	%fd1, [%rd6];
	add.s32 	%r17, %r13, %r7;
	mul.lo.s32 	%r18, %r7, %r17;
	shl.b32 	%r19, %r18, 1;
	and.b32  	%r20, %r18, 2147483647;
	shl.b32 	%r21, %r11, 1;
	add.s32 	%r22, %r20, %r21;
	mul.wide.u32 	%rd7, %r22, 8;
	add.s64 	%rd8, %rd4, %rd7;
	st.global.f64 	[%rd8], %fd1;
	add.s32 	%r23, %r7, -1;
	mul.lo.s32 	%r24, %r23, %r7;
	shr.u32 	%r25, %r24, 1;
	add.s32 	%r26, %r11, %r25;
	mul.wide.u32 	%rd9, %r26, 8;
	add.s64 	%rd10, %rd3, %rd9;
	ld.global.f64 	%fd2, [%rd10+-8];
	add.f64 	%fd3, %fd1, %fd2;
	mul.f64 	%fd4, %fd3, 0d3FE0000000000000;
	shl.b32 	%r27, %r7, 2;
	sub.s32 	%r28, %r19, %r27;
	shr.u32 	%r29, %r28, 1;
	add.s32 	%r30, %r29, %r21;
	add.s32 	%r31, %r30, -1;
	mul.wide.u32 	%rd11, %r31, 8;
	add.s64 	%rd12, %rd4, %rd11;
	st.global.f64 	[%rd12], %fd4;
	ld.global.f64 	%fd5, [%rd6];
	ld.global.f64 	%fd6, [%rd10];
	add.f64 	%fd7, %fd5, %fd6;
	mul.f64 	%fd8, %fd7, 0d3FE0000000000000;
	mul.wide.u32 	%rd13, %r30, 8;
	add.s64 	%rd14, %rd4, %rd13;
	st.global.f64 	[%rd14], %fd8;
	ld.global.f64 	%fd9, [%rd6];
	ld.global.f64 	%fd10, [%rd6+8];
	add.f64 	%fd11, %fd9, %fd10;
	mul.f64 	%fd12, %fd11, 0d3FE0000000000000;
	st.global.f64 	[%rd8+8], %fd12;
	ld.global.f64 	%fd13, [%rd6];
	add.s32 	%r32, %r15, %r13;
	and.b32  	%r33, %r32, 2147483647;
	add.s32 	%r34, %r33, %r11;
	mul.wide.u32 	%rd15, %r34, 8;
	add.s64 	%rd16, %rd3, %rd15;
	ld.global.f64 	%fd14, [%rd16+8];
	add.f64 	%fd15, %fd13, %fd14;
	mul.f64 	%fd16, %fd15, 0d3FE0000000000000;
	add.s32 	%r35, %r18, %r17;
	and.b32  	%r36, %r35, 2147483647;
	add.s32 	%r37, %r36, %r21;
	mul.wide.u32 	%rd17, %r37, 8;
	add.s64 	%rd18, %rd4, %rd17;
	st.global.f64 	[%rd18+8], %fd16;
	ld.global.f64 	%fd17, [%rd6];
	ld.global.f64 	%fd18, [%rd16];
	add.f64 	%fd19, %fd17, %fd18;
	mul.f64 	%fd20, %fd19, 0d3FE0000000000000;
	st.global.f64 	[%rd18], %fd20;
	ld.global.f64 	%fd21, [%rd6];
	ld.global.f64 	%fd22, [%rd10+-8];
	add.f64 	%fd23, %fd21, %fd22;
	mul.f64 	%fd24, %fd23, 0d3FE0000000000000;
	add.s32 	%r38, %r22, -1;
	mul.wide.u32 	%rd19, %r38, 8;
	add.s64 	%rd20, %rd4, %rd19;
	st.global.f64 	[%rd20], %fd24;
$L__BB9_5:
	ret;

}
	// .globl	_Z4suma4GridS_
.visible .entry _Z4suma4GridS_(
	.param .align 8 .b8 _Z4suma4GridS__param_0[16],
	.param .align 8 .b8 _Z4suma4GridS__param_1[16]
)
{
	.reg .pred 	%p<4>;
	.reg .b32 	%r<18>;
	.reg .b64 	%rd<8>;
	.reg .b64 	%fd<4>;

	ld.param.u64 	%rd2, [_Z4suma4GridS__param_1];
	ld.param.u64 	%rd1, [_Z4suma4GridS__param_0];
	ld.param.v2.u32 	{%r3, %r4}, [_Z4suma4GridS__param_0+8];
	mov.u32 	%r7, %ctaid.x;
	mov.u32 	%r8, %ntid.x;
	mov.u32 	%r9, %tid.x;
	mad.lo.s32 	%r10, %r7, %r8, %r9;
	mov.u32 	%r11, %ctaid.y;
	mov.u32 	%r12, %ntid.y;
	mov.u32 	%r13, %tid.y;
	mad.lo.s32 	%r14, %r11, %r12, %r13;
	setp.ge.s32 	%p1, %r10, %r3;
	setp.gt.s32 	%p2, %r14, %r10;
	or.pred  	%p3, %p1, %p2;
	@%p3 bra 	$L__BB10_2;
	cvta.to.global.u64 	%rd3, %rd2;
	cvta.to.global.u64 	%rd4, %rd1;
	mad.lo.s32 	%r15, %r10, %r10, %r10;
	shr.u32 	%r16, %r15, 1;
	add.s32 	%r17, %r16, %r14;
	mul.wide.u32 	%rd5, %r17, 8;
	add.s64 	%rd6, %rd4, %rd5;
	ld.global.f64 	%fd1, [%rd6];
	add.s64 	%rd7, %rd3, %rd5;
	ld.global.f64 	%fd2, [%rd7];
	add.f64 	%fd3, %fd1, %fd2;
	st.global.f64 	[%rd6], %fd3;
$L__BB10_2:
	ret;

}


// ===== COMPILED SASS (sm_100) =====

	.target	sm_100

	.elftype	@"ET_EXEC"


//--------------------- .note.nv.tkinfo           --------------------------
	.section	.note.nv.tkinfo,"",@"SHT_NOTE"
	.sectionflags	@"SHF_NOTE_NV_TKINFO"
	.tkinfo
        /*0018*/ 	.word	0x00000002
        /*0030*/ 	.string	""
        /*0030*/ 	.string	"ptxas"
        /*0030*/ 	.string	"Cuda compilation tools, release 13.0, V13.0.88"
        /*0030*/ 	.string	"Build cuda_13.0.r13.0/compiler.36424714_0"
        /*0030*/ 	.string	"-arch sm_100 -m 64 "



//--------------------- .note.nv.cuinfo           --------------------------
	.section	.note.nv.cuinfo,"",@"SHT_NOTE"
	.sectionflags	@"SHF_NOTE_NV_CUINFO"
        /*0018*/ 	.short	0x0002
        /*001a*/ 	.short	0x0064
        /*001c*/ 	.short	0x0082
	.zero		2


//--------------------- .nv.info                  --------------------------
	.section	.nv.info,"",@"SHT_CUDA_INFO"
	.align	4


	//----- nvinfo : EIATTR_REGCOUNT
	.align		4
        /*0000*/ 	.byte	0x04, 0x2f
        /*0002*/ 	.short	(.L_1 - .L_0)
	.align		4
.L_0:
        /*0004*/ 	.word	index@(_Z4cero4Grid)
        /*0008*/ 	.word	0x0000000a


	//----- nvinfo : EIATTR_FRAME_SIZE
	.align		4
.L_1:
        /*000c*/ 	.byte	0x04, 0x11
        /*000e*/ 	.short	(.L_3 - .L_2)
	.align		4
.L_2:
        /*0010*/ 	.word	index@(_Z4cero4Grid)
        /*0014*/ 	.word	0x00000000


	//----- nvinfo : EIATTR_REGCOUNT
	.align		4
.L_3:
        /*0018*/ 	.byte	0x04, 0x2f
        /*001a*/ 	.short	(.L_5 - .L_4)
	.align		4
.L_4:
        /*001c*/ 	.word	index@(_Z3uno4Grid)
        /*0020*/ 	.word	0x0000000a


	//----- nvinfo : EIATTR_FRAME_SIZE
	.align		4
.L_5:
        /*0024*/ 	.byte	0x04, 0x11
        /*0026*/ 	.short	(.L_7 - .L_6)
	.align		4
.L_6:
        /*0028*/ 	.word	index@(_Z3uno4Grid)
        /*002c*/ 	.word	0x00000000


	//----- nvinfo : EIATTR_REGCOUNT
	.align		4
.L_7:
        /*0030*/ 	.byte	0x04, 0x2f
        /*0032*/ 	.short	(.L_9 - .L_8)
	.align		4
.L_8:
        /*0034*/ 	.word	index@(_Z12inicializa_f4Grid)
        /*0038*/ 	.word	0x00000008


	//----- nvinfo : EIATTR_FRAME_SIZE
	.align		4
.L_9:
        /*003c*/ 	.byte	0x04, 0x11
        /*003e*/ 	.short	(.L_11 - .L_10)
	.align		4
.L_10:
        /*0040*/ 	.word	index@(_Z12inicializa_f4Grid)
        /*0044*/ 	.word	0x00000000


	//----- nvinfo : EIATTR_REGCOUNT
	.align		4
.L_11:
        /*0048*/ 	.byte	0x04, 0x2f
        /*004a*/ 	.short	(.L_13 - .L_12)
	.align		4
.L_12:
        /*004c*/ 	.word	index@(_Z6random4Grid)
        /*0050*/ 	.word	0x0000000a


	//----- nvinfo : EIATTR_FRAME_SIZE
	.align		4
.L_13:
        /*0054*/ 	.byte	0x04, 0x11
        /*0056*/ 	.short	(.L_15 - .L_14)
	.align		4
.L_14:
        /*0058*/ 	.word	index@(_Z6random4Grid)
        /*005c*/ 	.word	0x00000000


	//----- nvinfo : EIATTR_REGCOUNT
	.align		4
.L_15:
        /*0060*/ 	.byte	0x04, 0x2f
        /*0062*/ 	.short	(.L_17 - .L_16)
	.align		4
.L_16:
        /*0064*/ 	.word	index@(_Z9suaviza_r4GridS_Pd)
        /*0068*/ 	.word	0x00000020


	//----- nvinfo : EIATTR_FRAME_SIZE
	.align		4
.L_17:
        /*006c*/ 	.byte	0x04, 0x11
        /*006e*/ 	.short	(.L_19 - .L_18)
	.align		4
.L_18:
        /*0070*/ 	.word	index@($__internal_2_$__cuda_sm20_div_rn_f64_full)
        /*0074*/ 	.word	0x00000000


	//----- nvinfo : EIATTR_FRAME_SIZE
	.align		4
.L_19:
        /*0078*/ 	.byte	0x04, 0x11
        /*007a*/ 	.short	(.L_21 - .L_20)
	.align		4
.L_20:
        /*007c*/ 	.word	index@(_Z9suaviza_r4GridS_Pd)
        /*0080*/ 	.word	0x00000000


	//----- nvinfo : EIATTR_REGCOUNT
	.align		4
.L_21:
        /*0084*/ 	.byte	0x04, 0x2f
        /*0086*/ 	.short	(.L_23 - .L_22)
	.align		4
.L_22:
        /*0088*/ 	.word	index@(_Z9suaviza_g4GridS_Pd)
        /*008c*/ 	.word	0x00000020


	//----- nvinfo : EIATTR_FRAME_SIZE
	.align		4
.L_23:
        /*0090*/ 	.byte	0x04, 0x11
        /*0092*/ 	.short	(.L_25 - .L_24)
	.align		4
.L_24:
        /*0094*/ 	.word	index@($__internal_1_$__cuda_sm20_div_rn_f64_full)
        /*0098*/ 	.word	0x00000000


	//----- nvinfo : EIATTR_FRAME_SIZE
	.align		4
.L_25:
        /*009c*/ 	.byte	0x04, 0x11
        /*009e*/ 	.short	(.L_27 - .L_26)
	.align		4
.L_26:
        /*00a0*/ 	.word	index@(_Z9suaviza_g4GridS_Pd)
        /*00a4*/ 	.word	0x00000000


	//----- nvinfo : EIATTR_REGCOUNT
	.align		4
.L_27:
        /*00a8*/ 	.byte	0x04, 0x2f
        /*00aa*/ 	.short	(.L_29 - .L_28)
	.align		4
.L_28:
        /*00ac*/ 	.word	index@(_Z9suaviza_b4GridS_Pd)
        /*00b0*/ 	.word	0x00000020


	//----- nvinfo : EIATTR_FRAME_SIZE
	.align		4
.L_29:
        /*00b4*/ 	.byte	0x04, 0x11
        /*00b6*/ 	.short	(.L_31 - .L_30)
	.align		4
.L_30:
        /*00b8*/ 	.word	index@($__internal_0_$__cuda_sm20_div_rn_f64_full)
        /*00bc*/ 	.word	0x00000000


	//----- nvinfo : EIATTR_FRAME_SIZE
	.align		4
.L_31:
        /*00c0*/ 	.byte	0x04, 0x11
        /*00c2*/ 	.short	(.L_33 - .L_32)
	.align		4
.L_32:
        /*00c4*/ 	.word	index@(_Z9suaviza_b4GridS_Pd)
        /*00c8*/ 	.word	0x00000000


	//----- nvinfo : EIATTR_REGCOUNT
	.align		4
.L_33:
        /*00cc*/ 	.byte	0x04, 0x2f
        /*00ce*/ 	.short	(.L_35 - .L_34)
	.align		4
.L_34:
        /*00d0*/ 	.word	index@(_Z7defecto4GridS_S_Pd)
        /*00d4*/ 	.word	0x00000020


	//----- nvinfo : EIATTR_FRAME_SIZE
	.align		4
.L_35:
        /*00d8*/ 	.byte	0x04, 0x11
        /*00da*/ 	.short	(.L_37 - .L_36)
	.align		4
.L_36:
        /*00dc*/ 	.word	index@(_Z7defecto4GridS_S_Pd)
        /*00e0*/ 	.word	0x00000000


	//----- nvinfo : EIATTR_REGCOUNT
	.align		4
.L_37:
        /*00e4*/ 	.byte	0x04, 0x2f
        /*00e6*/ 	.short	(.L_39 - .L_38)
	.align		4
.L_38:
        /*00e8*/ 	.word	index@(_Z9restringe4GridS_)
        /*00ec*/ 	.word	0x00000018


	//----- nvinfo : EIATTR_FRAME_SIZE
	.align		4
.L_39:
        /*00f0*/ 	.byte	0x04, 0x11
        /*00f2*/ 	.short	(.L_41 - .L_40)
	.align		4
.L_40:
        /*00f4*/ 	.word	index@(_Z9restringe4GridS_)
        /*00f8*/ 	.word	0x00000000


	//----- nvinfo : EIATTR_REGCOUNT
	.align		4
.L_41:
        /*00fc*/ 	.byte	0x04, 0x2f
        /*00fe*/ 	.short	(.L_43 - .L_42)
	.align		4
.L_42:
        /*0100*/ 	.word	index@(_Z9interpola4GridS_)
        /*0104*/ 	.word	0x00000020


	//----- nvinfo : EIATTR_FRAME_SIZE
	.align		4
.L_43:
        /*0108*/ 	.byte	0x04, 0x11
        /*010a*/ 	.short	(.L_45 - .L_44)
	.align		4
.L_44:
        /*010c*/ 	.word	index@(_Z9interpola4GridS_)
        /*0110*/ 	.word	0x00000000


	//----- nvinfo : EIATTR_REGCOUNT
	.align		4
.L_45:
        /*0114*/ 	.byte	0x04, 0x2f
        /*0116*/ 	.short	(.L_47 - .L_46)
	.align		4
.L_46:
        /*0118*/ 	.word	index@(_Z4suma4GridS_)
        /*011c*/ 	.word	0x0000000a


	//----- nvinfo : EIATTR_FRAME_SIZE
	.align		4
.L_47:
        /*0120*/ 	.byte	0x04, 0x11
        /*0122*/ 	.short	(.L_49 - .L_48)
	.align		4
.L_48:
        /*0124*/ 	.word	index@(_Z4suma4GridS_)
        /*0128*/ 	.word	0x00000000


	//----- nvinfo : EIATTR_MIN_STACK_SIZE
	.align		4
.L_49:
        /*012c*/ 	.byte	0x04, 0x12
        /*012e*/ 	.short	(.L_51 - .L_50)
	.align		4
.L_50:
        /*0130*/ 	.word	index@(_Z4suma4GridS_)
        /*0134*/ 	.word	0x00000000


	//----- nvinfo : EIATTR_MIN_STACK_SIZE
	.align		4
.L_51:
        /*0138*/ 	.byte	0x04, 0x12
        /*013a*/ 	.short	(.L_53 - .L_52)
	.align		4
.L_52:
        /*013c*/ 	.word	index@(_Z9interpola4GridS_)
        /*0140*/ 	.word	0x00000000


	//----- nvinfo : EIATTR_MIN_STACK_SIZE
	.align		4
.L_53:
        /*0144*/ 	.byte	0x04, 0x12
        /*0146*/ 	.short	(.L_55 - .L_54)
	.align		4
.L_54:
        /*0148*/ 	.word	index@(_Z9restringe4GridS_)
        /*014c*/ 	.word	0x00000000


	//----- nvinfo : EIATTR_MIN_STACK_SIZE
	.align		4
.L_55:
        /*0150*/ 	.byte	0x04, 0x12
        /*0152*/ 	.short	(.L_57 - .L_56)
	.align		4
.L_56:
        /*0154*/ 	.word	index@(_Z7defecto4GridS_S_Pd)
        /*0158*/ 	.word	0x00000000


	//----- nvinfo : EIATTR_MIN_STACK_SIZE
	.align		4
.L_57:
        /*015c*/ 	.byte	0x04, 0x12
        /*015e*/ 	.short	(.L_59 - .L_58)
	.align		4
.L_58:
        /*0160*/ 	.word	index@(_Z9suaviza_b4GridS_Pd)
        /*0164*/ 	.word	0x00000000


	//----- nvinfo : EIATTR_MIN_STACK_SIZE
	.align		4
.L_59:
        /*0168*/ 	.byte	0x04, 0x12
        /*016a*/ 	.short	(.L_61 - .L_60)
	.align		4
.L_60:
        /*016c*/ 	.word	index@(_Z9suaviza_g4GridS_Pd)
        /*0170*/ 	.word	0x00000000


	//----- nvinfo : EIATTR_MIN_STACK_SIZE
	.align		4
.L_61:
        /*0174*/ 	.byte	0x04, 0x12
        /*0176*/ 	.short	(.L_63 - .L_62)
	.align		4
.L_62:
        /*0178*/ 	.word	index@(_Z9suaviza_r4GridS_Pd)
        /*017c*/ 	.word	0x00000000


	//----- nvinfo : EIATTR_MIN_STACK_SIZE
	.align		4
.L_63:
        /*0180*/ 	.byte	0x04, 0x12
        /*0182*/ 	.short	(.L_65 - .L_64)
	.align		4
.L_64:
        /*0184*/ 	.word	index@(_Z6random4Grid)
        /*0188*/ 	.word	0x00000000


	//----- nvinfo : EIATTR_MIN_STACK_SIZE
	.align		4
.L_65:
        /*018c*/ 	.byte	0x04, 0x12
        /*018e*/ 	.short	(.L_67 - .L_66)
	.align		4
.L_66:
        /*0190*/ 	.word	index@(_Z12inicializa_f4Grid)
        /*0194*/ 	.word	0x00000000


	//----- nvinfo : EIATTR_MIN_STACK_SIZE
	.align		4
.L_67:
        /*0198*/ 	.byte	0x04, 0x12
        /*019a*/ 	.short	(.L_69 - .L_68)
	.align		4
.L_68:
        /*019c*/ 	.word	index@(_Z3uno4Grid)
        /*01a0*/ 	.word	0x00000000


	//----- nvinfo : EIATTR_MIN_STACK_SIZE
	.align		4
.L_69:
        /*01a4*/ 	.byte	0x04, 0x12
        /*01a6*/ 	.short	(.L_71 - .L_70)
	.align		4
.L_70:
        /*01a8*/ 	.word	index@(_Z4cero4Grid)
        /*01ac*/ 	.word	0x00000000
.L_71:


//--------------------- .nv.compat                --------------------------
	.section	.nv.compat,"",@"SHT_CUDA_COMPAT_INFO"
	.align	4
        /*0000*/ 	.byte	0x02, 0x09, 0x00, 0x00, 0x02, 0x02, 0x01, 0x00, 0x02, 0x05, 0x05, 0x00, 0x03, 0x07, 0x01, 0x01
        /*0010*/ 	.byte	0x02, 0x03, 0x00, 0x00, 0x02, 0x06, 0x01, 0x00, 0x04, 0x0b, 0x08, 0x00, 0x01, 0x00, 0x00, 0x00
        /*0020*/ 	.byte	0x00, 0x00, 0x00, 0x00


//--------------------- .nv.info._Z4suma4GridS_   --------------------------
	.section	.nv.info._Z4suma4GridS_,"",@"SHT_CUDA_INFO"
	.sectionflags	@""
	.align	4


	//----- nvinfo : EIATTR_CUDA_API_VERSION
	.align		4
        /*0000*/ 	.byte	0x04, 0x37
        /*0002*/ 	.short	(.L_73 - .L_72)
.L_72:
        /*0004*/ 	.word	0x00000082


	//----- nvinfo : EIATTR_KPARAM_INFO
	.align		4
.L_73:
        /*0008*/ 	.byte	0x04, 0x17
        /*000a*/ 	.short	(.L_75 - .L_74)
.L_74:
        /*000c*/ 	.word	0x00000000
        /*0010*/ 	.short	0x0001
        /*0012*/ 	.short	0x0010
        /*0014*/ 	.byte	0x00, 0xf0, 0x41, 0x00


	//----- nvinfo : EIATTR_KPARAM_INFO
	.align		4
.L_75:
        /*0018*/ 	.byte	0x04, 0x17
        /*001a*/ 	.short	(.L_77 - .L_76)
.L_76:
        /*001c*/ 	.word	0x00000000
        /*0020*/ 	.short	0x0000
        /*0022*/ 	.short	0x0000
        /*0024*/ 	.byte	0x00, 0xf0, 0x41, 0x00


	//----- nvinfo : EIATTR_SPARSE_MMA_MASK
	.align		4
.L_77:
        /*0028*/ 	.byte	0x03, 0x50
        /*002a*/ 	.short	0x0000


	//----- nvinfo : EIATTR_MAXREG_COUNT
	.align		4
        /*002c*/ 	.byte	0x03, 0x1b
        /*002e*/ 	.short	0x00ff


	//----- nvinfo : EIATTR_MERCURY_ISA_VERSION
	.align		4
        /*0030*/ 	.byte	0x03, 0x5f
        /*0032*/ 	.short	0x0101


	//----- nvinfo : EIATTR_VRC_CTA_INIT_COUNT
	.align		4
        /*0034*/ 	.byte	0x02, 0x4a
	.zero		1
	.zero		1


	//----- nvinfo : EIATTR_EXIT_INSTR_OFFSETS
	.align		4
        /*0038*/ 	.byte	0x04, 0x1c
        /*003a*/ 	.short	(.L_79 - .L_78)


	//   ....[0]....
.L_78:
        /*003c*/ 	.word	0x000000c0


	//   ....[1]....
        /*0040*/ 	.word	0x00000180


	//----- nvinfo : EIATTR_CBANK_PARAM_SIZE
	.align		4
.L_79:
        /*0044*/ 	.byte	0x03, 0x19
        /*0046*/ 	.short	0x0020


	//----- nvinfo : EIATTR_PARAM_CBANK
	.align		4
        /*0048*/ 	.byte	0x04, 0x0a
        /*004a*/ 	.short	(.L_81 - .L_80)
	.align		4
.L_80:
        /*004c*/ 	.word	index@(.nv.constant0._Z4suma4GridS_)
        /*0050*/ 	.short	0x0380
        /*0052*/ 	.short	0x0020


	//----- nvinfo : EIATTR_SW_WAR
	.align		4
.L_81:
        /*0054*/ 	.byte	0x04, 0x36
        /*0056*/ 	.short	(.L_83 - .L_82)
.L_82:
        /*0058*/ 	.word	0x00000008
.L_83:


//--------------------- .nv.info._Z9interpola4GridS_ --------------------------
	.section	.nv.info._Z9interpola4GridS_,"",@"SHT_CUDA_INFO"
	.sectionflags	@""
	.align	4


	//----- nvinfo : EIATTR_CUDA_API_VERSION
	.align		4
        /*0000*/ 	.byte	0x04, 0x37
        /*0002*/ 	.short	(.L_85 - .L_84)
.L_84:
        /*0004*/ 	.word	0x00000082


	//----- nvinfo : EIATTR_KPARAM_INFO
	.align		4
.L_85:
        /*0008*/ 	.byte	0x04, 0x17
        /*000a*/ 	.short	(.L_87 - .L_86)
.L_86:
        /*000c*/ 	.word	0x00000000
        /*0010*/ 	.short	0x0001
        /*0012*/ 	.short	0x0010
        /*0014*/ 	.byte	0x00, 0xf0, 0x41, 0x00


	//----- nvinfo : EIATTR_KPARAM_INFO
	.align		4
.L_87:
        /*0018*/ 	.byte	0x04, 0x17
        /*001a*/ 	.short	(.L_89 - .L_88)
.L_88:
        /*001c*/ 	.word	0x00000000
        /*0020*/ 	.short	0x0000
        /*0022*/ 	.short	0x0000
        /*0024*/ 	.byte	0x00, 0xf0, 0x41, 0x00


	//----- nvinfo : EIATTR_SPARSE_MMA_MASK
	.align		4
.L_89:
        /*0028*/ 	.byte	0x03, 0x50
        /*002a*/ 	.short	0x0000


	//----- nvinfo : EIATTR_MAXREG_COUNT
	.align		4
        /*002c*/ 	.byte	0x03, 0x1b
        /*002e*/ 	.short	0x00ff


	//----- nvinfo : EIATTR_MERCURY_ISA_VERSION
	.align		4
        /*0030*/ 	.byte	0x03, 0x5f
        /*0032*/ 	.short	0x0101


	//----- nvinfo : EIATTR_VRC_CTA_INIT_COUNT
	.align		4
        /*0034*/ 	.byte	0x02, 0x4a
	.zero		1
	.zero		1


	//----- nvinfo : EIATTR_EXIT_INSTR_OFFSETS
	.align		4
        /*0038*/ 	.byte	0x04, 0x1c
        /*003a*/ 	.short	(.L_91 - .L_90)


	//   ....[0]....
.L_90:
        /*003c*/ 	.word	0x000000c0


	//   ....[1]....
        /*0040*/ 	.word	0x00000120


	//   ....[2]....
        /*0044*/ 	.word	0x00000540


	//----- nvinfo : EIATTR_CBANK_PARAM_SIZE
	.align		4
.L_91:
        /*0048*/ 	.byte	0x03, 0x19
        /*004a*/ 	.short	0x0020


	//----- nvinfo : EIATTR_PARAM_CBANK
	.align		4
        /*004c*/ 	.byte	0x04, 0x0a
        /*004e*/ 	.short	(.L_93 - .L_92)
	.align		4
.L_92:
        /*0050*/ 	.word	index@(.nv.constant0._Z9interpola4GridS_)
        /*0054*/ 	.short	0x0380
        /*0056*/ 	.short	0x0020


	//----- nvinfo : EIATTR_SW_WAR
	.align		4
.L_93:
        /*0058*/ 	.byte	0x04, 0x36
        /*005a*/ 	.short	(.L_95 - .L_94)
.L_94:
        /*005c*/ 	.word	0x00000008
.L_95:


//--------------------- .nv.info._Z9restringe4GridS_ --------------------------
	.section	.nv.info._Z9restringe4GridS_,"",@"SHT_CUDA_INFO"
	.sectionflags	@""
	.align	4


	//----- nvinfo : EIATTR_CUDA_API_VERSION
	.align		4
        /*0000*/ 	.byte	0x04, 0x37
        /*0002*/ 	.short	(.L_97 - .L_96)
.L_96:
        /*0004*/ 	.word	0x00000082


	//----- nvinfo : EIATTR_KPARAM_INFO
	.align		4
.L_97:
        /*0008*/ 	.byte	0x04, 0x17
        /*000a*/ 	.short	(.L_99 - .L_98)
.L_98:
        /*000c*/ 	.word	0x00000000
        /*0010*/ 	.short	0x0001
        /*0012*/ 	.short	0x0010
        /*0014*/ 	.byte	0x00, 0xf0, 0x41, 0x00


	//----- nvinfo : EIATTR_KPARAM_INFO
	.align		4
.L_99:
        /*0018*/ 	.byte	0x04, 0x17
        /*001a*/ 	.short	(.L_101 - .L_100)
.L_100:
        /*001c*/ 	.word	0x00000000
        /*0020*/ 	.short	0x0000
        /*0022*/ 	.short	0x0000
        /*0024*/ 	.byte	0x00, 0xf0, 0x41, 0x00


	//----- nvinfo : EIATTR_SPARSE_MMA_MASK
	.align		4
.L_101:
        /*0028*/ 	.byte	0x03, 0x50
        /*002a*/ 	.short	0x0000


	//----- nvinfo : EIATTR_MAXREG_COUNT
	.align		4
        /*002c*/ 	.byte	0x03, 0x1b
        /*002e*/ 	.short	0x00ff


	//----- nvinfo : EIATTR_MERCURY_ISA_VERSION
	.align		4
        /*0030*/ 	.byte	0x03, 0x5f
        /*0032*/ 	.short	0x0101


	//----- nvinfo : EIATTR_VRC_CTA_INIT_COUNT
	.align		4
        /*0034*/ 	.byte	0x02, 0x4a
	.zero		1
	.zero		1


	//----- nvinfo : EIATTR_EXIT_INSTR_OFFSETS
	.align		4
        /*0038*/ 	.byte	0x04, 0x1c
        /*003a*/ 	.short	(.L_103 - .L_102)


	//   ....[0]....
.L_102:
        /*003c*/ 	.word	0x000000f0


	//   ....[1]....
        /*0040*/ 	.word	0x00000380


	//----- nvinfo : EIATTR_CBANK_PARAM_SIZE
	.align		4
.L_103:
        /*0044*/ 	.byte	0x03, 0x19
        /*0046*/ 	.short	0x0020


	//----- nvinfo : EIATTR_PARAM_CBANK
	.align		4
        /*0048*/ 	.byte	0x04, 0x0a
        /*004a*/ 	.short	(.L_105 - .L_104)
	.align		4
.L_104:
        /*004c*/ 	.word	index@(.nv.constant0._Z9restringe4GridS_)
        /*0050*/ 	.short	0x0380
        /*0052*/ 	.short	0x0020


	//----- nvinfo : EIATTR_SW_WAR
	.align		4
.L_105:
        /*0054*/ 	.byte	0x04, 0x36
        /*0056*/ 	.short	(.L_107 - .L_106)
.L_106:
        /*0058*/ 	.word	0x00000008
.L_107:


//--------------------- .nv.info._Z7defecto4GridS_S_Pd --------------------------
	.section	.nv.info._Z7defecto4GridS_S_Pd,"",@"SHT_CUDA_INFO"
	.sectionflags	@""
	.align	4


	//----- nvinfo : EIATTR_CUDA_API_VERSION
	.align		4
        /*0000*/ 	.byte	0x04, 0x37
        /*0002*/ 	.short	(.L_109 - .L_108)
.L_108:
        /*0004*/ 	.word	0x00000082


	//----- nvinfo : EIATTR_KPARAM_INFO
	.align		4
.L_109:
        /*0008*/ 	.byte	0x04, 0x17
        /*000a*/ 	.short	(.L_111 - .L_110)
.L_110:
        /*000c*/ 	.word	0x00000000
        /*0010*/ 	.short	0x0003
        /*0012*/ 	.short	0x0030
        /*0014*/ 	.byte	0x00, 0xf5, 0x21, 0x00


	//----- nvinfo : EIATTR_KPARAM_INFO
	.align		4
.L_111:
        /*0018*/ 	.byte	0x04, 0x17
        /*001a*/ 	.short	(.L_113 - .L_112)
.L_112:
        /*001c*/ 	.word	0x00000000
        /*0020*/ 	.short	0x0002
        /*0022*/ 	.short	0x0020
        /*0024*/ 	.byte	0x00, 0xf0, 0x41, 0x00


	//----- nvinfo : EIATTR_KPARAM_INFO
	.align		4
.L_113:
        /*0028*/ 	.byte	0x04, 0x17
        /*002a*/ 	.short	(.L_115 - .L_114)
.L_114:
        /*002c*/ 	.word	0x00000000
        /*0030*/ 	.short	0x0001
        /*0032*/ 	.short	0x0010
        /*0034*/ 	.byte	0x00, 0xf0, 0x41, 0x00


	//----- nvinfo : EIATTR_KPARAM_INFO
	.align		4
.L_115:
        /*0038*/ 	.byte	0x04, 0x17
        /*003a*/ 	.short	(.L_117 - .L_116)
.L_116:
        /*003c*/ 	.word	0x00000000
        /*0040*/ 	.short	0x0000
        /*0042*/ 	.short	0x0000
        /*0044*/ 	.byte	0x00, 0xf0, 0x41, 0x00


	//----- nvinfo : EIATTR_SPARSE_MMA_MASK
	.align		4
.L_117:
        /*0048*/ 	.byte	0x03, 0x50
        /*004a*/ 	.short	0x0000


	//----- nvinfo : EIATTR_MAXREG_COUNT
	.align		4
        /*004c*/ 	.byte	0x03, 0x1b
        /*004e*/ 	.short	0x00ff


	//----- nvinfo : EIATTR_MERCURY_ISA_VERSION
	.align		4
        /*0050*/ 	.byte	0x03, 0x5f
        /*0052*/ 	.short	0x0101


	//----- nvinfo : EIATTR_VRC_CTA_INIT_COUNT
	.align		4
        /*0054*/ 	.byte	0x02, 0x4a
	.zero		1
	.zero		1


	//----- nvinfo : EIATTR_EXIT_INSTR_OFFSETS
	.align		4
        /*0058*/ 	.byte	0x04, 0x1c
        /*005a*/ 	.short	(.L_119 - .L_118)


	//   ....[0]....
.L_118:
        /*005c*/ 	.word	0x000000c0


	//   ....[1]....
        /*0060*/ 	.word	0x00000120


	//   ....[2]....
        /*0064*/ 	.word	0x00000440


	//----- nvinfo : EIATTR_CBANK_PARAM_SIZE
	.align		4
.L_119:
        /*0068*/ 	.byte	0x03, 0x19
        /*006a*/ 	.short	0x0038


	//----- nvinfo : EIATTR_PARAM_CBANK
	.align		4
        /*006c*/ 	.byte	0x04, 0x0a
        /*006e*/ 	.short	(.L_121 - .L_120)
	.align		4
.L_120:
        /*0070*/ 	.word	index@(.nv.constant0._Z7defecto4GridS_S_Pd)
        /*0074*/ 	.short	0x0380
        /*0076*/ 	.short	0x0038


	//----- nvinfo : EIATTR_SW_WAR
	.align		4
.L_121:
        /*0078*/ 	.byte	0x04, 0x36
        /*007a*/ 	.short	(.L_123 - .L_122)
.L_122:
        /*007c*/ 	.word	0x00000008
.L_123:


//--------------------- .nv.info._Z9suaviza_b4GridS_Pd --------------------------
	.section	.nv.info._Z9suaviza_b4GridS_Pd,"",@"SHT_CUDA_INFO"
	.sectionflags	@""
	.align	4


	//----- nvinfo : EIATTR_CUDA_API_VERSION
	.align		4
        /*0000*/ 	.byte	0x04, 0x37
        /*0002*/ 	.short	(.L_125 - .L_124)
.L_124:
        /*0004*/ 	.word	0x00000082


	//----- nvinfo : EIATTR_KPARAM_INFO
	.align		4
.L_125:
        /*0008*/ 	.byte	0x04, 0x17
        /*000a*/ 	.short	(.L_127 - .L_126)
.L_126:
        /*000c*/ 	.word	0x00000000
        /*0010*/ 	.short	0x0002
        /*0012*/ 	.short	0x0020
        /*0014*/ 	.byte	0x00, 0xf5, 0x21, 0x00


	//----- nvinfo : EIATTR_KPARAM_INFO
	.align		4
.L_127:
        /*0018*/ 	.byte	0x04, 0x17
        /*001a*/ 	.short	(.L_129 - .L_128)
.L_128:
        /*001c*/ 	.word	0x00000000
        /*0020*/ 	.short	0x0001
        /*0022*/ 	.short	0x0010
        /*0024*/ 	.byte	0x00, 0xf0, 0x41, 0x00


	//----- nvinfo : EIATTR_KPARAM_INFO
	.align		4
.L_129:
        /*0028*/ 	.byte	0x04, 0x17
        /*002a*/ 	.short	(.L_131 - .L_130)
.L_130:
        /*002c*/ 	.word	0x00000000
        /*0030*/ 	.short	0x0000
        /*0032*/ 	.short	0x0000
        /*0034*/ 	.byte	0x00, 0xf0, 0x41, 0x00


	//----- nvinfo : EIATTR_SPARSE_MMA_MASK
	.align		4
.L_131:
        /*0038*/ 	.byte	0x03, 0x50
        /*003a*/ 	.short	0x0000


	//----- nvinfo : EIATTR_MAXREG_COUNT
	.align		4
        /*003c*/ 	.byte	0x03, 0x1b
        /*003e*/ 	.short	0x00ff


	//----- nvinfo : EIATTR_MERCURY_ISA_VERSION
	.align		4
        /*0040*/ 	.byte	0x03, 0x5f
        /*0042*/ 	.short	0x0101


	//----- nvinfo : EIATTR_VRC_CTA_INIT_COUNT
	.align		4
        /*0044*/ 	.byte	0x02, 0x4a
	.zero		1
	.zero		1


	//----- nvinfo : EIATTR_EXIT_INSTR_OFFSETS
	.align		4
        /*0048*/ 	.byte	0x04, 0x1c
        /*004a*/ 	.short	(.L_133 - .L_132)


	//   ....[0]....
.L_132:
        /*004c*/ 	.word	0x000000c0


	//   ....[1]....
        /*0050*/ 	.word	0x00000110


	//   ....[2]....
        /*0054*/ 	.word	0x00000160


	//   ....[3]....
        /*0058*/ 	.word	0x000005f0


	//----- nvinfo : EIATTR_CRS_STACK_SIZE
	.align		4
.L_133:
        /*005c*/ 	.byte	0x04, 0x1e
        /*005e*/ 	.short	(.L_135 - .L_134)
.L_134:
        /*0060*/ 	.word	0x00000000


	//----- nvinfo : EIATTR_CBANK_PARAM_SIZE
	.align		4
.L_135:
        /*0064*/ 	.byte	0x03, 0x19
        /*0066*/ 	.short	0x0028


	//----- nvinfo : EIATTR_PARAM_CBANK
	.align		4
        /*0068*/ 	.byte	0x04, 0x0a
        /*006a*/ 	.short	(.L_137 - .L_136)
	.align		4
.L_136:
        /*006c*/ 	.word	index@(.nv.constant0._Z9suaviza_b4GridS_Pd)
        /*0070*/ 	.short	0x0380
        /*0072*/ 	.short	0x0028


	//----- nvinfo : EIATTR_SW_WAR
	.align		4
.L_137:
        /*0074*/ 	.byte	0x04, 0x36
        /*0076*/ 	.short	(.L_139 - .L_138)
.L_138:
        /*0078*/ 	.word	0x00000008
.L_139:


//--------------------- .nv.info._Z9suaviza_g4GridS_Pd --------------------------
	.section	.nv.info._Z9suaviza_g4GridS_Pd,"",@"SHT_CUDA_INFO"
	.sectionflags	@""
	.align	4


	//----- nvinfo : EIATTR_CUDA_API_VERSION
	.align		4
        /*0000*/ 	.byte	0x04, 0x37
        /*0002*/ 	.short	(.L_141 - .L_140)
.L_140:
        /*0004*/ 	.word	0x00000082


	//----- nvinfo : EIATTR_KPARAM_INFO
	.align		4
.L_141:
        /*0008*/ 	.byte	0x04, 0x17
        /*000a*/ 	.short	(.L_143 - .L_142)
.L_142:
        /*000c*/ 	.word	0x00000000
        /*0010*/ 	.short	0x0002
        /*0012*/ 	.short	0x0020
        /*0014*/ 	.byte	0x00, 0xf5, 0x21, 0x00


	//----- nvinfo : EIATTR_KPARAM_INFO
	.align		4
.L_143:
        /*0018*/ 	.byte	0x04, 0x17
        /*001a*/ 	.short	(.L_145 - .L_144)
.L_144:
        /*001c*/ 	.word	0x00000000
        /*0020*/ 	.short	0x0001
        /*0022*/ 	.short	0x0010
        /*0024*/ 	.byte	0x00, 0xf0, 0x41, 0x00


	//----- nvinfo : EIATTR_KPARAM_INFO
	.align		4
.L_145:
        /*0028*/ 	.byte	0x04, 0x17
        /*002a*/ 	.short	(.L_147 - .L_146)
.L_146:
        /*002c*/ 	.word	0x00000000
        /*0030*/ 	.short	0x0000
        /*0032*/ 	.short	0x0000
        /*0034*/ 	.byte	0x00, 0xf0, 0x41, 0x00


	//----- nvinfo : EIATTR_SPARSE_MMA_MASK
	.align		4
.L_147:
        /*0038*/ 	.byte	0x03, 0x50
        /*003a*/ 	.short	0x0000


	//----- nvinfo : EIATTR_MAXREG_COUNT
	.align		4
        /*003c*/ 	.byte	0x03, 0x1b
        /*003e*/ 	.short	0x00ff


	//----- nvinfo : EIATTR_MERCURY_ISA_VERSION
	.align		4
        /*0040*/ 	.byte	0x03, 0x5f
        /*0042*/ 	.short	0x0101


	//----- nvinfo : EIATTR_VRC_CTA_INIT_COUNT
	.align		4
        /*0044*/ 	.byte	0x02, 0x4a
	.zero		1
	.zero		1


	//----- nvinfo : EIATTR_EXIT_INSTR_OFFSETS
	.align		4
        /*0048*/ 	.byte	0x04, 0x1c
        /*004a*/ 	.short	(.L_149 - .L_148)


	//   ....[0]....
.L_148:
        /*004c*/ 	.word	0x000000c0


	//   ....[1]....
        /*0050*/ 	.word	0x00000110


	//   ....[2]....
        /*0054*/ 	.word	0x00000160


	//   ....[3]....
        /*0058*/ 	.word	0x000005f0


	//----- nvinfo : EIATTR_CRS_STACK_SIZE
	.align		4
.L_149:
        /*005c*/ 	.byte	0x04, 0x1e
        /*005e*/ 	.short	(.L_151 - .L_150)
.L_150:
        /*0060*/ 	.word	0x00000000


	//----- nvinfo : EIATTR_CBANK_PARAM_SIZE
	.align		4
.L_151:
        /*0064*/ 	.byte	0x03, 0x19
        /*0066*/ 	.short	0x0028


	//----- nvinfo : EIATTR_PARAM_CBANK
	.align		4
        /*0068*/ 	.byte	0x04, 0x0a
        /*006a*/ 	.short	(.L_153 - .L_152)
	.align		4
.L_152:
        /*006c*/ 	.word	index@(.nv.constant0._Z9suaviza_g4GridS_Pd)
        /*0070*/ 	.short	0x0380
        /*0072*/ 	.short	0x0028


	//----- nvinfo : EIATTR_SW_WAR
	.align		4
.L_153:
        /*0074*/ 	.byte	0x04, 0x36
        /*0076*/ 	.short	(.L_155 - .L_154)
.L_154:
        /*0078*/ 	.word	0x00000008
.L_155:


//--------------------- .nv.info._Z9suaviza_r4GridS_Pd --------------------------
	.section	.nv.info._Z9suaviza_r4GridS_Pd,"",@"SHT_CUDA_INFO"
	.sectionflags	@""
	.align	4


	//----- nvinfo : EIATTR_CUDA_API_VERSION
	.align		4
        /*0000*/ 	.byte	0x04, 0x37
        /*0002*/ 	.short	(.L_157 - .L_156)
.L_156:
        /*0004*/ 	.word	0x00000082


	//----- nvinfo : EIATTR_KPARAM_INFO
	.align		4
.L_157:
        /*0008*/ 	.byte	0x04, 0x17
        /*000a*/ 	.short	(.L_159 - .L_158)
.L_158:
        /*000c*/ 	.word	0x00000000
        /*0010*/ 	.short	0x0002
        /*0012*/ 	.short	0x0020
        /*0014*/ 	.byte	0x00, 0xf5, 0x21, 0x00


	//----- nvinfo : EIATTR_KPARAM_INFO
	.align		4
.L_159:
        /*0018*/ 	.byte	0x04, 0x17
        /*001a*/ 	.short	(.L_161 - .L_160)
.L_160:
        /*001c*/ 	.word	0x00000000
        /*0020*/ 	.short	0x0001
        /*0022*/ 	.short	0x0010
        /*0024*/ 	.byte	0x00, 0xf0, 0x41, 0x00


	//----- nvinfo : EIATTR_KPARAM_INFO
	.align		4
.L_161:
        /*0028*/ 	.byte	0x04, 0x17
        /*002a*/ 	.short	(.L_163 - .L_162)
.L_162:
        /*002c*/ 	.word	0x00000000
        /*0030*/ 	.short	0x0000
        /*0032*/ 	.short	0x0000
        /*0034*/ 	.byte	0x00, 0xf0, 0x41, 0x00


	//----- nvinfo : EIATTR_SPARSE_MMA_MASK
	.align		4
.L_163:
        /*0038*/ 	.byte	0x03, 0x50
        /*003a*/ 	.short	0x0000


	//----- nvinfo : EIATTR_MAXREG_COUNT
	.align		4
        /*003c*/ 	.byte	0x03, 0x1b
        /*003e*/ 	.short	0x00ff


	//----- nvinfo : EIATTR_MERCURY_ISA_VERSION
	.align		4
        /*0040*/ 	.byte	0x03, 0x5f
        /*0042*/ 	.short	0x0101


	//----- nvinfo : EIATTR_VRC_CTA_INIT_COUNT
	.align		4
        /*0044*/ 	.byte	0x02, 0x4a
	.zero		1
	.zero		1


	//----- nvinfo : EIATTR_EXIT_INSTR_OFFSETS
	.align		4
        /*0048*/ 	.byte	0x04, 0x1c
        /*004a*/ 	.short	(.L_165 - .L_164)


	//   ....[0]....
.L_164:
        /*004c*/ 	.word	0x000000c0


	//   ....[1]....
        /*0050*/ 	.word	0x00000110


	//   ....[2]....
        /*0054*/ 	.word	0x00000150


	//   ....[3]....
        /*0058*/ 	.word	0x000005e0


	//----- nvinfo : EIATTR_CRS_STACK_SIZE
	.align		4
.L_165:
        /*005c*/ 	.byte	0x04, 0x1e
        /*005e*/ 	.short	(.L_167 - .L_166)
.L_166:
        /*0060*/ 	.word	0x00000000


	//----- nvinfo : EIATTR_CBANK_PARAM_SIZE
	.align		4
.L_167:
        /*0064*/ 	.byte	0x03, 0x19
        /*0066*/ 	.short	0x0028


	//----- nvinfo : EIATTR_PARAM_CBANK
	.align		4
        /*0068*/ 	.byte	0x04, 0x0a
        /*006a*/ 	.short	(.L_169 - .L_168)
	.align		4
.L_168:
        /*006c*/ 	.word	index@(.nv.constant0._Z9suaviza_r4GridS_Pd)
        /*0070*/ 	.short	0x0380
        /*0072*/ 	.short	0x0028


	//----- nvinfo : EIATTR_SW_WAR
	.align		4
.L_169:
        /*0074*/ 	.byte	0x04, 0x36
        /*0076*/ 	.short	(.L_171 - .L_170)
.L_170:
        /*0078*/ 	.word	0x00000008
.L_171:


//--------------------- .nv.info._Z6random4Grid   --------------------------
	.section	.nv.info._Z6random4Grid,"",@"SHT_CUDA_INFO"
	.sectionflags	@""
	.align	4


	//----- nvinfo : EIATTR_CUDA_API_VERSION
	.align		4
        /*0000*/ 	.byte	0x04, 0x37
        /*0002*/ 	.short	(.L_173 - .L_172)
.L_172:
        /*0004*/ 	.word	0x00000082


	//----- nvinfo : EIATTR_KPARAM_INFO
	.align		4
.L_173:
        /*0008*/ 	.byte	0x04, 0x17
        /*000a*/ 	.short	(.L_175 - .L_174)
.L_174:
        /*000c*/ 	.word	0x00000000
        /*0010*/ 	.short	0x0000
        /*0012*/ 	.short	0x0000
        /*0014*/ 	.byte	0x00, 0xf0, 0x41, 0x00


	//----- nvinfo : EIATTR_SPARSE_MMA_MASK
	.align		4
.L_175:
        /*0018*/ 	.byte	0x03, 0x50
        /*001a*/ 	.short	0x0000


	//----- nvinfo : EIATTR_MAXREG_COUNT
	.align		4
        /*001c*/ 	.byte	0x03, 0x1b
        /*001e*/ 	.short	0x00ff


	//----- nvinfo : EIATTR_MERCURY_ISA_VERSION
	.align		4
        /*0020*/ 	.byte	0x03, 0x5f
        /*0022*/ 	.short	0x0101


	//----- nvinfo : EIATTR_VRC_CTA_INIT_COUNT
	.align		4
        /*0024*/ 	.byte	0x02, 0x4a
	.zero		1
	.zero		1


	//----- nvinfo : EIATTR_EXIT_INSTR_OFFSETS
	.align		4
        /*0028*/ 	.byte	0x04, 0x1c
        /*002a*/ 	.short	(.L_177 - .L_176)


	//   ....[0]....
.L_176:
        /*002c*/ 	.word	0x000000c0


	//   ....[1]....
        /*0030*/ 	.word	0x000001a0


	//   ....[2]....
        /*0034*/ 	.word	0x000001f0


	//----- nvinfo : EIATTR_CBANK_PARAM_SIZE
	.align		4
.L_177:
        /*0038*/ 	.byte	0x03, 0x19
        /*003a*/ 	.short	0x0010


	//----- nvinfo : EIATTR_PARAM_CBANK
	.align		4
        /*003c*/ 	.byte	0x04, 0x0a
        /*003e*/ 	.short	(.L_179 - .L_178)
	.align		4
.L_178:
        /*0040*/ 	.word	index@(.nv.constant0._Z6random4Grid)
        /*0044*/ 	.short	0x0380
        /*0046*/ 	.short	0x0010


	//----- nvinfo : EIATTR_SW_WAR
	.align		4
.L_179:
        /*0048*/ 	.byte	0x04, 0x36
        /*004a*/ 	.short	(.L_181 - .L_180)
.L_180:
        /*004c*/ 	.word	0x00000008
.L_181:


//--------------------- .nv.info._Z12inicializa_f4Grid --------------------------
	.section	.nv.info._Z12inicializa_f4Grid,"",@"SHT_CUDA_INFO"
	.sectionflags	@""
	.align	4


	//----- nvinfo : EIATTR_CUDA_API_VERSION
	.align		4
        /*0000*/ 	.byte	0x04, 0x37
        /*0002*/ 	.short	(.L_183 - .L_182)
.L_182:
        /*0004*/ 	.word	0x00000082


	//----- nvinfo : EIATTR_KPARAM_INFO
	.align		4
.L_183:
        /*0008*/ 	.byte	0x04, 0x17
        /*000a*/ 	.short	(.L_185 - .L_184)
.L_184:
        /*000c*/ 	.word	0x00000000
        /*0010*/ 	.short	0x0000
        /*0012*/ 	.short	0x0000
        /*0014*/ 	.byte	0x00, 0xf0, 0x41, 0x00


	//----- nvinfo : EIATTR_SPARSE_MMA_MASK
	.align		4
.L_185:
        /*0018*/ 	.byte	0x03, 0x50
        /*001a*/ 	.short	0x0000


	//----- nvinfo : EIATTR_MAXREG_COUNT
	.align		4
        /*001c*/ 	.byte	0x03, 0x1b
        /*001e*/ 	.short	0x00ff


	//----- nvinfo : EIATTR_MERCURY_ISA_VERSION
	.align		4
        /*0020*/ 	.byte	0x03, 0x5f
        /*0022*/ 	.short	0x0101


	//----- nvinfo : EIATTR_VRC_CTA_INIT_COUNT
	.align		4
        /*0024*/ 	.byte	0x02, 0x4a
	.zero		1
	.zero		1


	//----- nvinfo : EIATTR_EXIT_INSTR_OFFSETS
	.align		4
        /*0028*/ 	.byte	0x04, 0x1c
        /*002a*/ 	.short	(.L_187 - .L_186)


	//   ....[0]....
.L_186:
        /*002c*/ 	.word	0x000000c0


	//   ....[1]....
        /*0030*/ 	.word	0x000001a0


	//   ....[2]....
        /*0034*/ 	.word	0x000001e0


	//----- nvinfo : EIATTR_CBANK_PARAM_SIZE
	.align		4
.L_187:
        /*0038*/ 	.byte	0x03, 0x19
        /*003a*/ 	.short	0x0010


	//----- nvinfo : EIATTR_PARAM_CBANK
	.align		4
        /*003c*/ 	.byte	0x04, 0x0a
        /*003e*/ 	.short	(.L_189 - .L_188)
	.align		4
.L_188:
        /*0040*/ 	.word	index@(.nv.constant0._Z12inicializa_f4Grid)
        /*0044*/ 	.short	0x0380
        /*0046*/ 	.short	0x0010


	//----- nvinfo : EIATTR_SW_WAR
	.align		4
.L_189:
        /*0048*/ 	.byte	0x04, 0x36
        /*004a*/ 	.short	(.L_191 - .L_190)
.L_190:
        /*004c*/ 	.word	0x00000008
.L_191:


//--------------------- .nv.info._Z3uno4Grid      --------------------------
	.section	.nv.info._Z3uno4Grid,"",@"SHT_CUDA_INFO"
	.sectionflags	@""
	.align	4


	//----- nvinfo : EIATTR_CUDA_API_VERSION
	.align		4
        /*0000*/ 	.byte	0x04, 0x37
        /*0002*/ 	.short	(.L_193 - .L_192)
.L_192:
        /*0004*/ 	.word	0x00000082


	//----- nvinfo : EIATTR_KPARAM_INFO
	.align		4
.L_193:
        /*0008*/ 	.byte	0x04, 0x17
        /*000a*/ 	.short	(.L_195 - .L_194)
.L_194:
        /*000c*/ 	.word	0x00000000
        /*0010*/ 	.short	0x0000
        /*0012*/ 	.short	0x0000
        /*0014*/ 	.byte	0x00, 0xf0, 0x41, 0x00


	//----- nvinfo : EIATTR_SPARSE_MMA_MASK
	.align		4
.L_195:
        /*0018*/ 	.byte	0x03, 0x50
        /*001a*/ 	.short	0x0000


	//----- nvinfo : EIATTR_MAXREG_COUNT
	.align		4
        /*001c*/ 	.byte	0x03, 0x1b
        /*001e*/ 	.short	0x00ff


	//----- nvinfo : EIATTR_MERCURY_ISA_VERSION
	.align		4
        /*0020*/ 	.byte	0x03, 0x5f
        /*0022*/ 	.short	0x0101


	//----- nvinfo : EIATTR_VRC_CTA_INIT_COUNT
	.align		4
        /*0024*/ 	.byte	0x02, 0x4a
	.zero		1
	.zero		1


	//----- nvinfo : EIATTR_EXIT_INSTR_OFFSETS
	.align		4
        /*0028*/ 	.byte	0x04, 0x1c
        /*002a*/ 	.short	(.L_197 - .L_196)


	//   ....[0]....
.L_196:
        /*002c*/ 	.word	0x000000c0


	//   ....[1]....
        /*0030*/ 	.word	0x00000170


	//   ....[2]....
        /*0034*/ 	.word	0x000001d0


	//----- nvinfo : EIATTR_CBANK_PARAM_SIZE
	.align		4
.L_197:
        /*0038*/ 	.byte	0x03, 0x19
        /*003a*/ 	.short	0x0010


	//----- nvinfo : EIATTR_PARAM_CBANK
	.align		4
        /*003c*/ 	.byte	0x04, 0x0a
        /*003e*/ 	.short	(.L_199 - .L_198)
	.align		4
.L_198:
        /*0040*/ 	.word	index@(.nv.constant0._Z3uno4Grid)
        /*0044*/ 	.short	0x0380
        /*0046*/ 	.short	0x0010


	//----- nvinfo : EIATTR_SW_WAR
	.align		4
.L_199:
        /*0048*/ 	.byte	0x04, 0x36
        /*004a*/ 	.short	(.L_201 - .L_200)
.L_200:
        /*004c*/ 	.word	0x00000008
.L_201:


//--------------------- .nv.info._Z4cero4Grid     --------------------------
	.section	.nv.info._Z4cero4Grid,"",@"SHT_CUDA_INFO"
	.sectionflags	@""
	.align	4


	//----- nvinfo : EIATTR_CUDA_API_VERSION
	.align		4
        /*0000*/ 	.byte	0x04, 0x37
        /*0002*/ 	.short	(.L_203 - .L_202)
.L_202:
        /*0004*/ 	.word	0x00000082


	//----- nvinfo : EIATTR_KPARAM_INFO
	.align		4
.L_203:
        /*0008*/ 	.byte	0x04, 0x17
        /*000a*/ 	.short	(.L_205 - .L_204)
.L_204:
        /*000c*/ 	.word	0x00000000
        /*0010*/ 	.short	0x0000
        /*0012*/ 	.short	0x0000
        /*0014*/ 	.byte	0x00, 0xf0, 0x41, 0x00


	//----- nvinfo : EIATTR_SPARSE_MMA_MASK
	.align		4
.L_205:
        /*0018*/ 	.byte	0x03, 0x50
        /*001a*/ 	.short	0x0000


	//----- nvinfo : EIATTR_MAXREG_COUNT
	.align		4
        /*001c*/ 	.byte	0x03, 0x1b
        /*001e*/ 	.short	0x00ff


	//----- nvinfo : EIATTR_MERCURY_ISA_VERSION
	.align		4
        /*0020*/ 	.byte	0x03, 0x5f
        /*0022*/ 	.short	0x0101


	//----- nvinfo : EIATTR_VRC_CTA_INIT_COUNT
	.align		4
        /*0024*/ 	.byte	0x02, 0x4a
	.zero		1
	.zero		1


	//----- nvinfo : EIATTR_EXIT_INSTR_OFFSETS
	.align		4
        /*0028*/ 	.byte	0x04, 0x1c
        /*002a*/ 	.short	(.L_207 - .L_206)


	//   ....[0]....
.L_206:
        /*002c*/ 	.word	0x000000c0


	//   ....[1]....
        /*0030*/ 	.word	0x00000170


	//   ....[2]....
        /*0034*/ 	.word	0x000001d0


	//----- nvinfo : EIATTR_CBANK_PARAM_SIZE
	.align		4
.L_207:
        /*0038*/ 	.byte	0x03, 0x19
        /*003a*/ 	.short	0x0010


	//----- nvinfo : EIATTR_PARAM_CBANK
	.align		4
        /*003c*/ 	.byte	0x04, 0x0a
        /*003e*/ 	.short	(.L_209 - .L_208)
	.align		4
.L_208:
        /*0040*/ 	.word	index@(.nv.constant0._Z4cero4Grid)
        /*0044*/ 	.short	0x0380
        /*0046*/ 	.short	0x0010


	//----- nvinfo : EIATTR_SW_WAR
	.align		4
.L_209:
        /*0048*/ 	.byte	0x04, 0x36
        /*004a*/ 	.short	(.L_211 - .L_210)
.L_210:
        /*004c*/ 	.word	0x00000008
.L_211:


//--------------------- .nv.callgraph             --------------------------
	.section	.nv.callgraph,"",@"SHT_CUDA_CALLGRAPH"
	.align	4
	.sectionentsize	8
	.align		4
        /*0000*/ 	.word	0x00000000
	.align		4
        /*0004*/ 	.word	0xffffffff
	.align		4
        /*0008*/ 	.word	0x00000000
	.align		4
        /*000c*/ 	.word	0xfffffffe
	.align		4
        /*0010*/ 	.word	0x00000000
	.align		4
        /*0014*/ 	.word	0xfffffffd
	.align		4
        /*0018*/ 	.word	0x00000000
	.align		4
        /*001c*/ 	.word	0xfffffffc


//--------------------- .text._Z4suma4GridS_      --------------------------
	.section	.text._Z4suma4GridS_,"ax",@progbits
	.align	128
        .global         _Z4suma4GridS_
        .type           _Z4suma4GridS_,@function
        .size           _Z4suma4GridS_,(.L_x_35 - _Z4suma4GridS_)
        .other          _Z4suma4GridS_,@"STO_CUDA_ENTRY STV_DEFAULT"
_Z4suma4GridS_:
.text._Z4suma4GridS_:
[----:B------:R-:W-:Y:S01]  /*0000*/  LDC R1, c[0x0][0x37c] ;  /* 0x0000df00ff017b82 */ /* 0x000fe20000000800 */
[----:B------:R-:W0:Y:S07]  /*0010*/  S2R R3, SR_TID.X ;  /* 0x0000000000037919 */ /* 0x000e2e0000002100 */
[----:B------:R-:W0:Y:S01]  /*0020*/  LDC R0, c[0x0][0x360] ;  /* 0x0000d800ff007b82 */ /* 0x000e220000000800 */
[----:B------:R-:W1:Y:S01]  /*0030*/  LDCU UR6, c[0x0][0x388] ;  /* 0x00007100ff0677ac */ /* 0x000e620008000800 */
[----:B------:R-:W2:Y:S06]  /*0040*/  S2R R2, SR_TID.Y ;  /* 0x0000000000027919 */ /* 0x000eac0000002200 */
[----:B------:R-:W0:Y:S08]  /*0050*/  S2UR UR4, SR_CTAID.X ;  /* 0x00000000000479c3 */ /* 0x000e300000002500 */
[----:B------:R-:W2:Y:S08]  /*0060*/  S2UR UR5, SR_CTAID.Y ;  /* 0x00000000000579c3 */ /* 0x000eb00000002600 */
[----:B------:R-:W2:Y:S01]  /*0070*/  LDC R5, c[0x0][0x364] ;  /* 0x0000d900ff057b82 */ /* 0x000ea20000000800 */
[----:B0-----:R-:W-:-:S02]  /*0080*/  IMAD R0, R0, UR4, R3 ;  /* 0x0000000400007c24 */ /* 0x001fc4000f8e0203 */
[----:B--2---:R-:W-:-:S05]  /*0090*/  IMAD R5, R5, UR5, R2 ;  /* 0x0000000505057c24 */ /* 0x004fca000f8e0202 */
[----:B------:R-:W-:-:S04]  /*00a0*/  ISETP.GT.AND P0, PT, R5, R0, PT ;  /* 0x000000000500720c */ /* 0x000fc80003f04270 */
[----:B-1----:R-:W-:-:S13]  /*00b0*/  ISETP.GE.OR P0, PT, R0, UR6, P0 ;  /* 0x0000000600007c0c */ /* 0x002fda0008706670 */
[----:B------:R-:W-:Y:S05]  /*00c0*/  @P0 EXIT ;  /* 0x000000000000094d */ /* 0x000fea0003800000 */
[----:B------:R-:W0:Y:S01]  /*00d0*/  LDC.64 R6, c[0x0][0x390] ;  /* 0x0000e400ff067b82 */ /* 0x000e220000000a00 */
[----:B------:R-:W1:Y:S01]  /*00e0*/  LDCU.64 UR4, c[0x0][0x358] ;  /* 0x00006b00ff0477ac */ /* 0x000e620008000a00 */
[----:B------:R-:W-:-:S05]  /*00f0*/  IMAD R0, R0, R0, R0 ;  /* 0x0000000000007224 */ /* 0x000fca00078e0200 */
[----:B------:R-:W-:Y:S01]  /*0100*/  LEA.HI R5, R0, R5, RZ, 0x1f ;  /* 0x0000000500057211 */ /* 0x000fe200078ff8ff */
[----:B------:R-:W2:Y:S04]  /*0110*/  LDC.64 R2, c[0x0][0x380] ;  /* 0x0000e000ff027b82 */ /* 0x000ea80000000a00 */
[----:B0-----:R-:W-:-:S06]  /*0120*/  IMAD.WIDE.U32 R6, R5, 0x8, R6 ;  /* 0x0000000805067825 */ /* 0x001fcc00078e0006 */
[----:B-1----:R-:W3:Y:S01]  /*0130*/  LDG.E.64 R6, desc[UR4][R6.64] ;  /* 0x0000000406067981 */ /* 0x002ee2000c1e1b00 */
[----:B--2---:R-:W-:-:S05]  /*0140*/  IMAD.WIDE.U32 R2, R5, 0x8, R2 ;  /* 0x0000000805027825 */ /* 0x004fca00078e0002 */
[----:B------:R-:W3:Y:S02]  /*0150*/  LDG.E.64 R4, desc[UR4][R2.64] ;  /* 0x0000000402047981 */ /* 0x000ee4000c1e1b00 */
[----:B---3--:R-:W-:-:S07]  /*0160*/  DADD R4, R4, R6 ;  /* 0x0000000004047229 */ /* 0x008fce0000000006 */
[----:B------:R-:W-:Y:S01]  /*0170*/  STG.E.64 desc[UR4][R2.64], R4 ;  /* 0x0000000402007986 */ /* 0x000fe2000c101b04 */
[----:B------:R-:W-:Y:S05]  /*0180*/  EXIT ;  /* 0x000000000000794d */ /* 0x000fea0003800000 */
.L_x_0:
[----:B------:R-:W-:-:S00]  /*0190*/  BRA `(.L_x_0) ;  /* 0xfffffffc00fc7947 */ /* 0x000fc0000383ffff */
[----:B------:R-:W-:-:S00]  /*01a0*/  NOP ;  /* 0x0000000000007918 */ /* 0x000fc00000000000 */
        /* <DEDUP_REMOVED lines=13> */
.L_x_35:


//--------------------- .text._Z9interpola4GridS_ --------------------------
	.section	.text._Z9interpola4GridS_,"ax",@progbits
	.align	128
        .global         _Z9interpola4GridS_
        .type           _Z9interpola4GridS_,@function
        .size           _Z9interpola4GridS_,(.L_x_36 - _Z9interpola4GridS_)
        .other          _Z9interpola4GridS_,@"STO_CUDA_ENTRY STV_DEFAULT"
_Z9interpola4GridS_:
.text._Z9interpola4GridS_:
[----:B------:R-:W-:Y:S01]  /*0000*/  LDC R1, c[0x0][0x37c] ;  /* 0x0000df00ff017b82 */ /* 0x000fe20000000800 */
[----:B------:R-:W0:Y:S07]  /*0010*/  S2R R0, SR_TID.X ;  /* 0x0000000000007919 */ /* 0x000e2e0000002100 */
[----:B------:R-:W0:Y:S01]  /*0020*/  LDC R23, c[0x0][0x360] ;  /* 0x0000d800ff177b82 */ /* 0x000e220000000800 */
[----:B------:R-:W1:Y:S07]  /*0030*/  S2R R3, SR_TID.Y ;  /* 0x0000000000037919 */ /* 0x000e6e0000002200 */
[----:B------:R-:W0:Y:S08]  /*0040*/  S2UR UR4, SR_CTAID.X ;  /* 0x00000000000479c3 */ /* 0x000e300000002500 */
[----:B------:R-:W1:Y:S08]  /*0050*/  S2UR UR5, SR_CTAID.Y ;  /* 0x00000000000579c3 */ /* 0x000e700000002600 */
[----:B------:R-:W1:Y:S08]  /*0060*/  LDC R12, c[0x0][0x364] ;  /* 0x0000d900ff0c7b82 */ /* 0x000e700000000800 */
[----:B------:R-:W2:Y:S01]  /*0070*/  LDC R2, c[0x0][0x388] ;  /* 0x0000e200ff027b82 */ /* 0x000ea20000000800 */
[----:B0-----:R-:W-:-:S02]  /*0080*/  IMAD R23, R23, UR4, R0 ;  /* 0x0000000417177c24 */ /* 0x001fc4000f8e0200 */
[----:B-1----:R-:W-:-:S05]  /*0090*/  IMAD R12, R12, UR5, R3 ;  /* 0x000000050c0c7c24 */ /* 0x002fca000f8e0203 */
[----:B------:R-:W-:-:S04]  /*00a0*/  ISETP.GT.AND P0, PT, R12, R23, PT ;  /* 0x000000170c00720c */ /* 0x000fc80003f04270 */
[----:B--2---:R-:W-:-:S13]  /*00b0*/  ISETP.GE.OR P0, PT, R23, R2, P0 ;  /* 0x000000021700720c */ /* 0x004fda0000706670 */
[----:B------:R-:W-:Y:S05]  /*00c0*/  @P0 EXIT ;  /* 0x000000000000094d */ /* 0x000fea0003800000 */
[----:B------:R-:W-:-:S04]  /*00d0*/  ISETP.GE.U32.AND P0, PT, R12, R23, PT ;  /* 0x000000170c00720c */ /* 0x000fc80003f06070 */
[----:B------:R-:W-:-:S13]  /*00e0*/  ISETP.EQ.OR P0, PT, R12, RZ, P0 ;  /* 0x000000ff0c00720c */ /* 0x000fda0000702670 */
[----:B------:R-:W-:-:S04]  /*00f0*/  @!P0 IADD3 R0, PT, PT, R2, -0x1, RZ ;  /* 0xffffffff02008810 */ /* 0x000fc80007ffe0ff */
[----:B------:R-:W-:-:S04]  /*0100*/  ISETP.LT.AND P0, PT, R23, R0, !P0 ;  /* 0x000000001700720c */ /* 0x000fc80004701270 */
[----:B------:R-:W-:-:S13]  /*0110*/  ISETP.EQ.OR P0, PT, R23, RZ, !P0 ;  /* 0x000000ff1700720c */ /* 0x000fda0004702670 */
[----:B------:R-:W-:Y:S05]  /*0120*/  @P0 EXIT ;  /* 0x000000000000094d */ /* 0x000fea0003800000 */
[----:B------:R-:W0:Y:S01]  /*0130*/  LDC.64 R10, c[0x0][0x380] ;  /* 0x0000e000ff0a7b82 */ /* 0x000e220000000a00 */
[----:B------:R-:W-:Y:S01]  /*0140*/  IMAD R17, R23, R23, R23 ;  /* 0x0000001717117224 */ /* 0x000fe200078e0217 */
[----:B------:R-:W1:Y:S04]  /*0150*/  LDCU.64 UR4, c[0x0][0x358] ;  /* 0x00006b00ff0477ac */ /* 0x000e680008000a00 */
[----:B------:R-:W-:Y:S02]  /*0160*/  SHF.R.U32.HI R17, RZ, 0x1, R17 ;  /* 0x00000001ff117819 */ /* 0x000fe40000011611 */
[----:B------:R-:W2:Y:S02]  /*0170*/  LDC.64 R2, c[0x0][0x390] ;  /* 0x0000e400ff027b82 */ /* 0x000ea40000000a00 */
[----:B------:R-:W-:-:S05]  /*0180*/  IADD3 R7, PT, PT, R12, R17, RZ ;  /* 0x000000110c077210 */ /* 0x000fca0007ffe0ff */
[----:B0-----:R-:W-:-:S05]  /*0190*/  IMAD.WIDE.U32 R6, R7, 0x8, R10 ;  /* 0x0000000807067825 */ /* 0x001fca00078e000a */
[----:B-1----:R-:W3:Y:S01]  /*01a0*/  LDG.E.64 R20, desc[UR4][R6.64] ;  /* 0x0000000406147981 */ /* 0x002ee2000c1e1b00 */
[C---:B------:R-:W-:Y:S02]  /*01b0*/  VIADD R14, R23.reuse, 0x1 ;  /* 0x00000001170e7836 */ /* 0x040fe40000000000 */
[----:B------:R-:W-:-:S03]  /*01c0*/  VIADD R4, R23, 0xffffffff ;  /* 0xffffffff17047836 */ /* 0x000fc60000000000 */
[C---:B------:R-:W-:Y:S01]  /*01d0*/  IADD3 R15, PT, PT, R23.reuse, R14, RZ ;  /* 0x0000000e170f7210 */ /* 0x040fe20007ffe0ff */
[----:B------:R-:W-:-:S04]  /*01e0*/  IMAD R5, R23, R4, RZ ;  /* 0x0000000417057224 */ /* 0x000fc800078e02ff */
[----:B------:R-:W-:Y:S01]  /*01f0*/  IMAD R0, R23, R15, RZ ;  /* 0x0000000f17007224 */ /* 0x000fe200078e02ff */
[----:B------:R-:W-:-:S04]  /*0200*/  LEA.HI R5, R5, R12, RZ, 0x1f ;  /* 0x0000000c05057211 */ /* 0x000fc800078ff8ff */
[----:B------:R-:W-:Y:S01]  /*0210*/  LOP3.LUT R13, R0, 0x7fffffff, RZ, 0xc0, !PT ;  /* 0x7fffffff000d7812 */ /* 0x000fe200078ec0ff */
[----:B------:R-:W-:-:S03]  /*0220*/  IMAD.WIDE.U32 R4, R5, 0x8, R10 ;  /* 0x0000000805047825 */ /* 0x000fc600078e000a */
[----:B------:R-:W-:-:S05]  /*0230*/  LEA R13, R12, R13, 0x1 ;  /* 0x0000000d0c0d7211 */ /* 0x000fca00078e08ff */
[----:B--2---:R-:W-:-:S05]  /*0240*/  IMAD.WIDE.U32 R8, R13, 0x8, R2 ;  /* 0x000000080d087825 */ /* 0x004fca00078e0002 */
[----:B---3--:R0:W-:Y:S04]  /*0250*/  STG.E.64 desc[UR4][R8.64], R20 ;  /* 0x0000001408007986 */ /* 0x0081e8000c101b04 */
[----:B------:R-:W2:Y:S01]  /*0260*/  LDG.E.64 R18, desc[UR4][R4.64+-0x8] ;  /* 0xfffff80404127981 */ /* 0x000ea2000c1e1b00 */
[----:B------:R-:W-:-:S05]  /*0270*/  IMAD.SHL.U32 R23, R23, 0x4, RZ ;  /* 0x0000000417177824 */ /* 0x000fca00078e00ff */
[----:B------:R-:W-:-:S04]  /*0280*/  LEA R23, R0, -R23, 0x1 ;  /* 0x8000001700177211 */ /* 0x000fc800078e08ff */
[----:B------:R-:W-:Y:S01]  /*0290*/  SHF.R.U32.HI R25, RZ, 0x1, R23 ;  /* 0x00000001ff197819 */ /* 0x000fe20000011617 */
[----:B--2---:R-:W-:-:S04]  /*02a0*/  DADD R22, R20, R18 ;  /* 0x0000000014167229 */ /* 0x004fc80000000012 */
[----:B------:R-:W-:-:S05]  /*02b0*/  IMAD R19, R12, 0x2, R25 ;  /* 0x000000020c137824 */ /* 0x000fca00078e0219 */
[----:B------:R-:W-:Y:S01]  /*02c0*/  IADD3 R25, PT, PT, R19, -0x1, RZ ;  /* 0xffffffff13197810 */ /* 0x000fe20007ffe0ff */
[----:B------:R-:W-:-:S04]  /*02d0*/  DMUL R22, R22, 0.5 ;  /* 0x3fe0000016167828 */ /* 0x000fc80000000000 */
[----:B------:R-:W-:-:S05]  /*02e0*/  IMAD.WIDE.U32 R24, R25, 0x8, R2 ;  /* 0x0000000819187825 */ /* 0x000fca00078e0002 */
[----:B------:R-:W-:Y:S04]  /*02f0*/  STG.E.64 desc[UR4][R24.64], R22 ;  /* 0x0000001618007986 */ /* 0x000fe8000c101b04 */
[----:B0-----:R-:W2:Y:S04]  /*0300*/  LDG.E.64 R20, desc[UR4][R6.64] ;  /* 0x0000000406147981 */ /* 0x001ea8000c1e1b00 */
[----:B------:R-:W2:Y:S01]  /*0310*/  LDG.E.64 R26, desc[UR4][R4.64] ;  /* 0x00000004041a7981 */ /* 0x000ea2000c1e1b00 */
[----:B------:R-:W-:Y:S01]  /*0320*/  IMAD.WIDE.U32 R18, R19, 0x8, R2 ;  /* 0x0000000813127825 */ /* 0x000fe200078e0002 */
[----:B--2---:R-:W-:-:S08]  /*0330*/  DADD R20, R20, R26 ;  /* 0x0000000014147229 */ /* 0x004fd0000000001a */
[----:B------:R-:W-:-:S07]  /*0340*/  DMUL R20, R20, 0.5 ;  /* 0x3fe0000014147828 */ /* 0x000fce0000000000 */
[----:B------:R0:W-:Y:S04]  /*0350*/  STG.E.64 desc[UR4][R18.64], R20 ;  /* 0x0000001412007986 */ /* 0x0001e8000c101b04 */
[----:B------:R-:W2:Y:S04]  /*0360*/  LDG.E.64 R26, desc[UR4][R6.64] ;  /* 0x00000004061a7981 */ /* 0x000ea8000c1e1b00 */
[----:B------:R-:W2:Y:S01]  /*0370*/  LDG.E.64 R28, desc[UR4][R6.64+0x8] ;  /* 0x00000804061c7981 */ /* 0x000ea2000c1e1b00 */
[----:B------:R-:W-:-:S05]  /*0380*/  IMAD.IADD R14, R14, 0x1, R17 ;  /* 0x000000010e0e7824 */ /* 0x000fca00078e0211 */
[----:B------:R-:W-:-:S04]  /*0390*/  LOP3.LUT R17, R14, 0x7fffffff, RZ, 0xc0, !PT ;  /* 0x7fffffff0e117812 */ /* 0x000fc800078ec0ff */
[----:B------:R-:W-:-:S05]  /*03a0*/  IADD3 R17, PT, PT, R12, R17, RZ ;  /* 0x000000110c117210 */ /* 0x000fca0007ffe0ff */
[----:B------:R-:W-:Y:S01]  /*03b0*/  IMAD.WIDE.U32 R10, R17, 0x8, R10 ;  /* 0x00000008110a7825 */ /* 0x000fe200078e000a */
[----:B--2---:R-:W-:-:S08]  /*03c0*/  DADD R26, R26, R28 ;  /* 0x000000001a1a7229 */ /* 0x004fd0000000001c */
[----:B------:R-:W-:-:S07]  /*03d0*/  DMUL R26, R26, 0.5 ;  /* 0x3fe000001a1a7828 */ /* 0x000fce0000000000 */
[----:B------:R1:W-:Y:S04]  /*03e0*/  STG.E.64 desc[UR4][R8.64+0x8], R26 ;  /* 0x0000081a08007986 */ /* 0x0003e8000c101b04 */
[----:B------:R-:W2:Y:S04]  /*03f0*/  LDG.E.64 R16, desc[UR4][R6.64] ;  /* 0x0000000406107981 */ /* 0x000ea8000c1e1b00 */
[----:B0-----:R-:W2:Y:S01]  /*0400*/  LDG.E.64 R18, desc[UR4][R10.64+0x8] ;  /* 0x000008040a127981 */ /* 0x001ea2000c1e1b00 */
[----:B------:R-:W-:-:S05]  /*0410*/  IMAD.IADD R0, R15, 0x1, R0 ;  /* 0x000000010f007824 */ /* 0x000fca00078e0200 */
[----:B------:R-:W-:-:S04]  /*0420*/  LOP3.LUT R15, R0, 0x7fffffff, RZ, 0xc0, !PT ;  /* 0x7fffffff000f7812 */ /* 0x000fc800078ec0ff */
[----:B------:R-:W-:-:S05]  /*0430*/  LEA R15, R12, R15, 0x1 ;  /* 0x0000000f0c0f7211 */ /* 0x000fca00078e08ff */
[----:B------:R-:W-:Y:S01]  /*0440*/  IMAD.WIDE.U32 R14, R15, 0x8, R2 ;  /* 0x000000080f0e7825 */ /* 0x000fe200078e0002 */
[----:B--2---:R-:W-:-:S08]  /*0450*/  DADD R16, R16, R18 ;  /* 0x0000000010107229 */ /* 0x004fd00000000012 */
[----:B------:R-:W-:-:S07]  /*0460*/  DMUL R16, R16, 0.5 ;  /* 0x3fe0000010107828 */ /* 0x000fce0000000000 */
[----:B------:R-:W-:Y:S04]  /*0470*/  STG.E.64 desc[UR4][R14.64+0x8], R16 ;  /* 0x000008100e007986 */ /* 0x000fe8000c101b04 */
[----:B------:R-:W2:Y:S04]  /*0480*/  LDG.E.64 R18, desc[UR4][R10.64] ;  /* 0x000000040a127981 */ /* 0x000ea8000c1e1b00 */
[----:B-1----:R-:W2:Y:S02]  /*0490*/  LDG.E.64 R8, desc[UR4][R6.64] ;  /* 0x0000000406087981 */ /* 0x002ea4000c1e1b00 */
[----:B--2---:R-:W-:-:S08]  /*04a0*/  DADD R8, R8, R18 ;  /* 0x0000000008087229 */ /* 0x004fd00000000012 */
[----:B------:R-:W-:-:S07]  /*04b0*/  DMUL R8, R8, 0.5 ;  /* 0x3fe0000008087828 */ /* 0x000fce0000000000 */
[----:B------:R-:W-:Y:S04]  /*04c0*/  STG.E.64 desc[UR4][R14.64], R8 ;  /* 0x000000080e007986 */ /* 0x000fe8000c101b04 */
[----:B------:R-:W2:Y:S04]  /*04d0*/  LDG.E.64 R18, desc[UR4][R6.64] ;  /* 0x0000000406127981 */ /* 0x000ea8000c1e1b00 */
[----:B------:R-:W2:Y:S01]  /*04e0*/  LDG.E.64 R4, desc[UR4][R4.64+-0x8] ;  /* 0xfffff80404047981 */ /* 0x000ea2000c1e1b00 */
[----:B------:R-:W-:-:S04]  /*04f0*/  VIADD R13, R13, 0xffffffff ;  /* 0xffffffff0d0d7836 */ /* 0x000fc80000000000 */
[----:B------:R-:W-:Y:S01]  /*0500*/  IMAD.WIDE.U32 R2, R13, 0x8, R2 ;  /* 0x000000080d027825 */ /* 0x000fe200078e0002 */
[----:B--2---:R-:W-:-:S08]  /*0510*/  DADD R18, R18, R4 ;  /* 0x0000000012127229 */ /* 0x004fd00000000004 */
[----:B------:R-:W-:-:S07]  /*0520*/  DMUL R18, R18, 0.5 ;  /* 0x3fe0000012127828 */ /* 0x000fce0000000000 */
[----:B------:R-:W-:Y:S01]  /*0530*/  STG.E.64 desc[UR4][R2.64], R18 ;  /* 0x0000001202007986 */ /* 0x000fe2000c101b04 */
[----:B------:R-:W-:Y:S05]  /*0540*/  EXIT ;  /* 0x000000000000794d */ /* 0x000fea0003800000 */
.L_x_1:
        /* <DEDUP_REMOVED lines=11> */
.L_x_36:


//--------------------- .text._Z9restringe4GridS_ --------------------------
	.section	.text._Z9restringe4GridS_,"ax",@progbits
	.align	128
        .global         _Z9restringe4GridS_
        .type           _Z9restringe4GridS_,@function
        .size           _Z9restringe4GridS_,(.L_x_37 - _Z9restringe4GridS_)
        .other          _Z9restringe4GridS_,@"STO_CUDA_ENTRY STV_DEFAULT"
_Z9restringe4GridS_:
.text._Z9restringe4GridS_:
[----:B------:R-:W-:Y:S01]  /*0000*/  LDC R1, c[0x0][0x37c] ;  /* 0x0000df00ff017b82 */ /* 0x000fe20000000800 */
[----:B------:R-:W0:Y:S07]  /*0010*/  S2R R0, SR_TID.X ;  /* 0x0000000000007919 */ /* 0x000e2e0000002100 */
[----:B------:R-:W0:Y:S01]  /*0020*/  S2UR UR4, SR_CTAID.X ;  /* 0x00000000000479c3 */ /* 0x000e220000002500 */
[----:B------:R-:W1:Y:S07]  /*0030*/  S2R R5, SR_TID.Y ;  /* 0x0000000000057919 */ /* 0x000e6e0000002200 */
[----:B------:R-:W0:Y:S08]  /*0040*/  LDC R3, c[0x0][0x360] ;  /* 0x0000d800ff037b82 */ /* 0x000e300000000800 */
[----:B------:R-:W1:Y:S08]  /*0050*/  S2UR UR5, SR_CTAID.Y ;  /* 0x00000000000579c3 */ /* 0x000e700000002600 */
[----:B------:R-:W1:Y:S01]  /*0060*/  LDC R2, c[0x0][0x364] ;  /* 0x0000d900ff027b82 */ /* 0x000e620000000800 */
[----:B0-----:R-:W-:-:S02]  /*0070*/  IMAD R3, R3, UR4, R0 ;  /* 0x0000000403037c24 */ /* 0x001fc4000f8e0200 */
[----:B-1----:R-:W-:-:S05]  /*0080*/  IMAD R0, R2, UR5, R5 ;  /* 0x0000000502007c24 */ /* 0x002fca000f8e0205 */
[----:B------:R-:W-:-:S04]  /*0090*/  ISETP.GE.AND P0, PT, R0, R3, PT ;  /* 0x000000030000720c */ /* 0x000fc80003f06270 */
[----:B------:R-:W-:-:S13]  /*00a0*/  ISETP.EQ.OR P0, PT, R0, RZ, P0 ;  /* 0x000000ff0000720c */ /* 0x000fda0000702670 */
[----:B------:R-:W0:Y:S02]  /*00b0*/  @!P0 LDC R2, c[0x0][0x398] ;  /* 0x0000e600ff028b82 */ /* 0x000e240000000800 */
[----:B0-----:R-:W-:-:S04]  /*00c0*/  @!P0 IADD3 R2, PT, PT, R2, -0x1, RZ ;  /* 0xffffffff02028810 */ /* 0x001fc80007ffe0ff */
[----:B------:R-:W-:-:S04]  /*00d0*/  ISETP.LT.AND P0, PT, R3, R2, !P0 ;  /* 0x000000020300720c */ /* 0x000fc80004701270 */
[----:B------:R-:W-:-:S13]  /*00e0*/  ISETP.LT.OR P0, PT, R3, 0x1, !P0 ;  /* 0x000000010300780c */ /* 0x000fda0004701670 */
[----:B------:R-:W-:Y:S05]  /*00f0*/  @P0 EXIT ;  /* 0x000000000000094d */ /* 0x000fea0003800000 */
[----:B------:R-:W-:Y:S01]  /*0100*/  SHF.L.U32 R2, R3, 0x1, RZ ;  /* 0x0000000103027819 */ /* 0x000fe200000006ff */
[----:B------:R-:W0:Y:S01]  /*0110*/  LDC.64 R8, c[0x0][0x380] ;  /* 0x0000e000ff087b82 */ /* 0x000e220000000a00 */
[----:B------:R-:W1:Y:S03]  /*0120*/  LDCU.64 UR4, c[0x0][0x358] ;  /* 0x00006b00ff0477ac */ /* 0x000e660008000a00 */
[----:B------:R-:W-:-:S04]  /*0130*/  IMAD R4, R2, R2, R2 ;  /* 0x0000000202047224 */ /* 0x000fc800078e0202 */
[--C-:B------:R-:W-:Y:S01]  /*0140*/  IMAD R5, R3, -0x4, R4.reuse ;  /* 0xfffffffc03057824 */ /* 0x100fe200078e0204 */
[----:B------:R-:W-:-:S04]  /*0150*/  SHF.R.U32.HI R7, RZ, 0x1, R4 ;  /* 0x00000001ff077819 */ /* 0x000fc80000011604 */
[----:B------:R-:W-:Y:S01]  /*0160*/  SHF.R.U32.HI R5, RZ, 0x1, R5 ;  /* 0x00000001ff057819 */ /* 0x000fe20000011605 */
[----:B------:R-:W-:-:S04]  /*0170*/  IMAD R19, R0, 0x2, R7 ;  /* 0x0000000200137824 */ /* 0x000fc800078e0207 */
[----:B------:R-:W-:Y:S01]  /*0180*/  IMAD R5, R0, 0x2, R5 ;  /* 0x0000000200057824 */ /* 0x000fe200078e0205 */
[----:B------:R-:W-:-:S04]  /*0190*/  IADD3 R17, PT, PT, R19, -0x1, RZ ;  /* 0xffffffff13117810 */ /* 0x000fc80007ffe0ff */
[C---:B------:R-:W-:Y:S01]  /*01a0*/  IADD3 R15, PT, PT, R5.reuse, -0x1, RZ ;  /* 0xffffffff050f7810 */ /* 0x040fe20007ffe0ff */
[----:B0-----:R-:W-:-:S04]  /*01b0*/  IMAD.WIDE.U32 R4, R5, 0x8, R8 ;  /* 0x0000000805047825 */ /* 0x001fc800078e0008 */
[--C-:B------:R-:W-:Y:S01]  /*01c0*/  IMAD.WIDE.U32 R14, R15, 0x8, R8.reuse ;  /* 0x000000080f0e7825 */ /* 0x100fe200078e0008 */
[----:B------:R-:W-:Y:S01]  /*01d0*/  IADD3 R2, PT, PT, R2, 0x1, RZ ;  /* 0x0000000102027810 */ /* 0x000fe20007ffe0ff */
[----:B-1----:R-:W2:Y:S02]  /*01e0*/  LDG.E.64 R4, desc[UR4][R4.64] ;  /* 0x0000000404047981 */ /* 0x002ea4000c1e1b00 */
[----:B------:R-:W-:Y:S02]  /*01f0*/  IMAD.WIDE.U32 R16, R17, 0x8, R8 ;  /* 0x0000000811107825 */ /* 0x000fe400078e0008 */
[----:B------:R-:W2:Y:S02]  /*0200*/  LDG.E.64 R14, desc[UR4][R14.64] ;  /* 0x000000040e0e7981 */ /* 0x000ea4000c1e1b00 */
[----:B------:R-:W-:Y:S02]  /*0210*/  IMAD.IADD R7, R2, 0x1, R7 ;  /* 0x0000000102077824 */ /* 0x000fe400078e0207 */
[----:B------:R-:W3:Y:S01]  /*0220*/  LDG.E.64 R16, desc[UR4][R16.64] ;  /* 0x0000000410107981 */ /* 0x000ee2000c1e1b00 */
[----:B------:R-:W-:-:S02]  /*0230*/  IMAD.WIDE.U32 R18, R19, 0x8, R8 ;  /* 0x0000000813127825 */ /* 0x000fc400078e0008 */
[----:B------:R-:W-:-:S03]  /*0240*/  LOP3.LUT R7, R7, 0x7fffffff, RZ, 0xc0, !PT ;  /* 0x7fffffff07077812 */ /* 0x000fc600078ec0ff */
[----:B------:R-:W4:Y:S01]  /*0250*/  LDG.E.64 R12, desc[UR4][R18.64] ;  /* 0x00000004120c7981 */ /* 0x000f22000c1e1b00 */
[----:B------:R-:W-:-:S03]  /*0260*/  LEA R21, R0, R7, 0x1 ;  /* 0x0000000700157211 */ /* 0x000fc600078e08ff */
[----:B------:R-:W5:Y:S02]  /*0270*/  LDG.E.64 R6, desc[UR4][R18.64+0x8] ;  /* 0x0000080412067981 */ /* 0x000f64000c1e1b00 */
[----:B------:R-:W-:-:S05]  /*0280*/  IMAD.WIDE.U32 R20, R21, 0x8, R8 ;  /* 0x0000000815147825 */ /* 0x000fca00078e0008 */
[----:B------:R-:W4:Y:S04]  /*0290*/  LDG.E.64 R8, desc[UR4][R20.64] ;  /* 0x0000000414087981 */ /* 0x000f28000c1e1b00 */
[----:B------:R-:W4:Y:S01]  /*02a0*/  LDG.E.64 R10, desc[UR4][R20.64+0x8] ;  /* 0x00000804140a7981 */ /* 0x000f22000c1e1b00 */
[----:B------:R-:W-:-:S05]  /*02b0*/  IADD3 R2, PT, PT, -R3, R2, RZ ;  /* 0x0000000203027210 */ /* 0x000fca0007ffe1ff */
[----:B------:R-:W-:-:S05]  /*02c0*/  IMAD R3, R3, R2, RZ ;  /* 0x0000000203037224 */ /* 0x000fca00078e02ff */
[----:B------:R-:W-:Y:S01]  /*02d0*/  LEA.HI R3, R3, R0, RZ, 0x1f ;  /* 0x0000000003037211 */ /* 0x000fe200078ff8ff */
[----:B--2---:R-:W-:-:S08]  /*02e0*/  DADD R4, R14, R4 ;  /* 0x000000000e047229 */ /* 0x004fd00000000004 */
[----:B---3--:R-:W-:-:S08]  /*02f0*/  DADD R4, R4, R16 ;  /* 0x0000000004047229 */ /* 0x008fd00000000010 */
[----:B-----5:R-:W-:Y:S01]  /*0300*/  DADD R4, R4, R6 ;  /* 0x0000000004047229 */ /* 0x020fe20000000006 */
[----:B------:R-:W0:Y:S07]  /*0310*/  LDC.64 R6, c[0x0][0x390] ;  /* 0x0000e400ff067b82 */ /* 0x000e2e0000000a00 */
[----:B----4-:R-:W-:-:S08]  /*0320*/  DADD R4, R4, R8 ;  /* 0x0000000004047229 */ /* 0x010fd00000000008 */
[----:B------:R-:W-:-:S08]  /*0330*/  DADD R4, R4, R10 ;  /* 0x0000000004047229 */ /* 0x000fd0000000000a */
[----:B------:R-:W-:Y:S01]  /*0340*/  DFMA R4, R4, 0.5, R12 ;  /* 0x3fe000000404782b */ /* 0x000fe2000000000c */
[----:B0-----:R-:W-:-:S07]  /*0350*/  IMAD.WIDE.U32 R2, R3, 0x8, R6 ;  /* 0x0000000803027825 */ /* 0x001fce00078e0006 */
[----:B------:R-:W-:-:S07]  /*0360*/  DMUL R4, R4, 0.25 ;  /* 0x3fd0000004047828 */ /* 0x000fce0000000000 */
[----:B------:R-:W-:Y:S01]  /*0370*/  STG.E.64 desc[UR4][R2.64], R4 ;  /* 0x0000000402007986 */ /* 0x000fe2000c101b04 */
[----:B------:R-:W-:Y:S05]  /*0380*/  EXIT ;  /* 0x000000000000794d */ /* 0x000fea0003800000 */
.L_x_2:
        /* <DEDUP_REMOVED lines=15> */
.L_x_37:


//--------------------- .text._Z7defecto4GridS_S_Pd --------------------------
	.section	.text._Z7defecto4GridS_S_Pd,"ax",@progbits
	.align	128
        .global         _Z7defecto4GridS_S_Pd
        .type           _Z7defecto4GridS_S_Pd,@function
        .size           _Z7defecto4GridS_S_Pd,(.L_x_38 - _Z7defecto4GridS_S_Pd)
        .other          _Z7defecto4GridS_S_Pd,@"STO_CUDA_ENTRY STV_DEFAULT"
_Z7defecto4GridS_S_Pd:
.text._Z7defecto4GridS_S_Pd:
        /* <DEDUP_REMOVED lines=20> */
[C---:B------:R-:W-:Y:S01]  /*0140*/  IMAD R14, R0.reuse, R0, R0 ;  /* 0x00000000000e7224 */ /* 0x040fe200078e0200 */
[C---:B------:R-:W-:Y:S01]  /*0150*/  IADD3 R5, PT, PT, R0.reuse, -0x1, RZ ;  /* 0xffffffff00057810 */ /* 0x040fe20007ffe0ff */
[----:B------:R-:W1:Y:S03]  /*0160*/  LDCU.64 UR4, c[0x0][0x358] ;  /* 0x00006b00ff0477ac */ /* 0x000e660008000a00 */
[----:B------:R-:W-:Y:S01]  /*0170*/  SHF.R.U32.HI R14, RZ, 0x1, R14 ;  /* 0x00000001ff0e7819 */ /* 0x000fe2000001160e */
[----:B------:R-:W-:Y:S01]  /*0180*/  IMAD R4, R0, R5, RZ ;  /* 0x0000000500047224 */ /* 0x000fe200078e02ff */
[----:B------:R-:W2:Y:S02]  /*0190*/  LDC.64 R12, c[0x0][0x380] ;  /* 0x0000e000ff0c7b82 */ /* 0x000ea40000000a00 */
[----:B------:R-:W-:-:S02]  /*01a0*/  IADD3 R15, PT, PT, R21, R14, RZ ;  /* 0x0000000e150f7210 */ /* 0x000fc40007ffe0ff */
[----:B------:R-:W-:-:S04]  /*01b0*/  LEA.HI R17, R4, R21, RZ, 0x1f ;  /* 0x0000001504117211 */ /* 0x000fc800078ff8ff */
[----:B------:R-:W3:Y:S01]  /*01c0*/  LDC.64 R6, c[0x0][0x3b0] ;  /* 0x0000ec00ff067b82 */ /* 0x000ee20000000a00 */
[----:B0-----:R-:W-:-:S06]  /*01d0*/  IMAD.WIDE.U32 R2, R15, 0x8, R2 ;  /* 0x000000080f027825 */ /* 0x001fcc00078e0002 */
[----:B-1----:R-:W4:Y:S01]  /*01e0*/  LDG.E.64 R2, desc[UR4][R2.64] ;  /* 0x0000000402027981 */ /* 0x002f22000c1e1b00 */
[----:B--2---:R-:W-:-:S05]  /*01f0*/  IMAD.WIDE.U32 R16, R17, 0x8, R12 ;  /* 0x0000000811107825 */ /* 0x004fca00078e000c */
[----:B------:R-:W4:Y:S04]  /*0200*/  LDG.E.64 R4, desc[UR4][R16.64] ;  /* 0x0000000410047981 */ /* 0x000f28000c1e1b00 */
[----:B---3--:R-:W4:Y:S04]  /*0210*/  LDG.E.64 R26, desc[UR4][R6.64+0x8] ;  /* 0x00000804061a7981 */ /* 0x008f28000c1e1b00 */
[----:B------:R-:W2:Y:S04]  /*0220*/  LDG.E.64 R22, desc[UR4][R6.64+0x10] ;  /* 0x0000100406167981 */ /* 0x000ea8000c1e1b00 */
[----:B------:R-:W2:Y:S01]  /*0230*/  LDG.E.64 R24, desc[UR4][R16.64+0x8] ;  /* 0x0000080410187981 */ /* 0x000ea2000c1e1b00 */
[----:B------:R-:W-:-:S03]  /*0240*/  VIADD R11, R15, 0xffffffff ;  /* 0xffffffff0f0b7836 */ /* 0x000fc60000000000 */
[----:B------:R-:W3:Y:S01]  /*0250*/  LDG.E.64 R8, desc[UR4][R6.64+0x18] ;  /* 0x0000180406087981 */ /* 0x000ee2000c1e1b00 */
[----:B------:R-:W-:Y:S01]  /*0260*/  IMAD.WIDE.U32 R10, R11, 0x8, R12 ;  /* 0x000000080b0a7825 */ /* 0x000fe200078e000c */
[----:B------:R-:W-:-:S03]  /*0270*/  IADD3 R0, PT, PT, R0, 0x1, R14 ;  /* 0x0000000100007810 */ /* 0x000fc60007ffe00e */
[----:B------:R-:W-:Y:S01]  /*0280*/  IMAD.WIDE.U32 R28, R15, 0x8, R12 ;  /* 0x000000080f1c7825 */ /* 0x000fe200078e000c */
[----:B------:R-:W5:Y:S04]  /*0290*/  LDG.E.64 R16, desc[UR4][R6.64+0x28] ;  /* 0x0000280406107981 */ /* 0x000f68000c1e1b00 */
[----:B------:R-:W3:Y:S01]  /*02a0*/  LDG.E.64 R10, desc[UR4][R10.64] ;  /* 0x000000040a0a7981 */ /* 0x000ee2000c1e1b00 */
[----:B------:R-:W-:-:S03]  /*02b0*/  LOP3.LUT R0, R0, 0x7fffffff, RZ, 0xc0, !PT ;  /* 0x7fffffff00007812 */ /* 0x000fc600078ec0ff */
[----:B------:R-:W5:Y:S01]  /*02c0*/  LDG.E.64 R18, desc[UR4][R28.64+0x8] ;  /* 0x000008041c127981 */ /* 0x000f62000c1e1b00 */
[----:B------:R-:W-:-:S05]  /*02d0*/  IADD3 R21, PT, PT, R21, R0, RZ ;  /* 0x0000000015157210 */ /* 0x000fca0007ffe0ff */
[C---:B------:R-:W-:Y:S01]  /*02e0*/  VIADD R0, R21.reuse, 0xffffffff ;  /* 0xffffffff15007836 */ /* 0x040fe20000000000 */
[----:B----4-:R-:W-:Y:S01]  /*02f0*/  DFMA R26, -R26, R4, R2 ;  /* 0x000000041a1a722b */ /* 0x010fe20000000102 */
[----:B------:R-:W4:Y:S04]  /*0300*/  LDG.E.64 R2, desc[UR4][R6.64+0x20] ;  /* 0x0000200406027981 */ /* 0x000f28000c1e1b00 */
[----:B------:R3:W4:Y:S03]  /*0310*/  LDG.E.64 R4, desc[UR4][R28.64] ;  /* 0x000000041c047981 */ /* 0x000726000c1e1b00 */
[----:B--2---:R-:W-:Y:S01]  /*0320*/  DFMA R26, -R22, R24, R26 ;  /* 0x00000018161a722b */ /* 0x004fe2000000011a */
[--C-:B------:R-:W-:Y:S01]  /*0330*/  IMAD.WIDE.U32 R22, R0, 0x8, R12.reuse ;  /* 0x0000000800167825 */ /* 0x100fe200078e000c */
[----:B------:R-:W2:Y:S05]  /*0340*/  LDG.E.64 R24, desc[UR4][R6.64+0x30] ;  /* 0x0000300406187981 */ /* 0x000eaa000c1e1b00 */
[----:B------:R-:W2:Y:S01]  /*0350*/  LDG.E.64 R22, desc[UR4][R22.64] ;  /* 0x0000000416167981 */ /* 0x000ea2000c1e1b00 */
[----:B------:R-:W-:-:S03]  /*0360*/  IMAD.WIDE.U32 R12, R21, 0x8, R12 ;  /* 0x00000008150c7825 */ /* 0x000fc600078e000c */
[----:B------:R-:W2:Y:S01]  /*0370*/  LDG.E.64 R20, desc[UR4][R6.64+0x40] ;  /* 0x0000400406147981 */ /* 0x000ea2000c1e1b00 */
[----:B---3--:R-:W-:-:S03]  /*0380*/  DFMA R28, -R8, R10, R26 ;  /* 0x0000000a081c722b */ /* 0x008fc6000000011a */
[----:B------:R-:W3:Y:S04]  /*0390*/  LDG.E.64 R8, desc[UR4][R6.64+0x38] ;  /* 0x0000380406087981 */ /* 0x000ee8000c1e1b00 */
[----:B------:R-:W3:Y:S04]  /*03a0*/  LDG.E.64 R10, desc[UR4][R12.64] ;  /* 0x000000040c0a7981 */ /* 0x000ee8000c1e1b00 */
[----:B------:R-:W3:Y:S01]  /*03b0*/  LDG.E.64 R26, desc[UR4][R12.64+0x8] ;  /* 0x000008040c1a7981 */ /* 0x000ee2000c1e1b00 */
[----:B----4-:R-:W-:Y:S01]  /*03c0*/  DFMA R2, -R2, R4, R28 ;  /* 0x000000040202722b */ /* 0x010fe2000000011c */
[----:B------:R-:W0:Y:S07]  /*03d0*/  LDC.64 R4, c[0x0][0x3a0] ;  /* 0x0000e800ff047b82 */ /* 0x000e2e0000000a00 */
[----:B-----5:R-:W-:-:S08]  /*03e0*/  DFMA R2, -R16, R18, R2 ;  /* 0x000000121002722b */ /* 0x020fd00000000102 */
[----:B--2---:R-:W-:-:S08]  /*03f0*/  DFMA R2, -R24, R22, R2 ;  /* 0x000000161802722b */ /* 0x004fd00000000102 */
[----:B---3--:R-:W-:Y:S01]  /*0400*/  DFMA R2, -R8, R10, R2 ;  /* 0x0000000a0802722b */ /* 0x008fe20000000102 */
[----:B0-----:R-:W-:-:S07]  /*0410*/  IMAD.WIDE.U32 R4, R15, 0x8, R4 ;  /* 0x000000080f047825 */ /* 0x001fce00078e0004 */
[----:B------:R-:W-:-:S07]  /*0420*/  DFMA R2, -R20, R26, R2 ;  /* 0x0000001a1402722b */ /* 0x000fce0000000102 */
[----:B------:R-:W-:Y:S01]  /*0430*/  STG.E.64 desc[UR4][R4.64], R2 ;  /* 0x0000000204007986 */ /* 0x000fe2000c101b04 */
[----:B------:R-:W-:Y:S05]  /*0440*/  EXIT ;  /* 0x000000000000794d */ /* 0x000fea0003800000 */
.L_x_3:
        /* <DEDUP_REMOVED lines=11> */
.L_x_38:


//--------------------- .text._Z9suaviza_b4GridS_Pd --------------------------
	.section	.text._Z9suaviza_b4GridS_Pd,"ax",@progbits
	.align	128
        .global         _Z9suaviza_b4GridS_Pd
        .type           _Z9suaviza_b4GridS_Pd,@function
        .size           _Z9suaviza_b4GridS_Pd,(.L_x_32 - _Z9suaviza_b4GridS_Pd)
        .other          _Z9suaviza_b4GridS_Pd,@"STO_CUDA_ENTRY STV_DEFAULT"
_Z9suaviza_b4GridS_Pd:
.text._Z9suaviza_b4GridS_Pd:
        /* <DEDUP_REMOVED lines=13> */
[----:B------:R-:W-:Y:S01]  /*00d0*/  ISETP.GE.U32.AND P0, PT, R23, R24, PT ;  /* 0x000000181700720c */ /* 0x000fe20003f06070 */
[----:B------:R-:W-:-:S03]  /*00e0*/  UIADD3 UR4, UPT, UPT, UR6, -0x1, URZ ;  /* 0xffffffff06047890 */ /* 0x000fc6000fffe0ff */
[----:B------:R-:W-:-:S04]  /*00f0*/  ISETP.EQ.OR P0, PT, R23, RZ, P0 ;  /* 0x000000ff1700720c */ /* 0x000fc80000702670 */
[----:B------:R-:W-:-:S13]  /*0100*/  ISETP.GE.OR P0, PT, R24, UR4, P0 ;  /* 0x0000000418007c0c */ /* 0x000fda0008706670 */
[----:B------:R-:W-:Y:S05]  /*0110*/  @P0 EXIT ;  /* 0x000000000000094d */ /* 0x000fea0003800000 */
[----:B------:R-:W-:Y:S02]  /*0120*/  IMAD.IADD R0, R24, 0x1, R23 ;  /* 0x0000000118007824 */ /* 0x000fe400078e0217 */
[----:B------:R-:W-:-:S04]  /*0130*/  IMAD.MOV.U32 R3, RZ, RZ, -0x55555555 ;  /* 0xaaaaaaabff037424 */ /* 0x000fc800078e00ff */
[----:B------:R-:W-:-:S05]  /*0140*/  IMAD R0, R0, R3, -0x55555556 ;  /* 0xaaaaaaaa00007424 */ /* 0x000fca00078e0203 */
[----:B------:R-:W-:-:S13]  /*0150*/  ISETP.GT.U32.AND P0, PT, R0, 0x55555554, PT ;  /* 0x555555540000780c */ /* 0x000fda0003f04070 */
[----:B------:R-:W-:Y:S05]  /*0160*/  @P0 EXIT ;  /* 0x000000000000094d */ /* 0x000fea0003800000 */
[----:B------:R-:W0:Y:S01]  /*0170*/  LDC.64 R18, c[0x0][0x390] ;  /* 0x0000e400ff127b82 */ /* 0x000e220000000a00 */
[C---:B------:R-:W-:Y:S01]  /*0180*/  VIADD R3, R24.reuse, 0xffffffff ;  /* 0xffffffff18037836 */ /* 0x040fe20000000000 */
[----:B------:R-:W1:Y:S01]  /*0190*/  LDCU.64 UR4, c[0x0][0x358] ;  /* 0x00006b00ff0477ac */ /* 0x000e620008000a00 */
[C---:B------:R-:W-:Y:S02]  /*01a0*/  IMAD R0, R24.reuse, R24, R24 ;  /* 0x0000001818007224 */ /* 0x040fe400078e0218 */
[----:B------:R-:W-:Y:S02]  /*01b0*/  IMAD R3, R24, R3, RZ ;  /* 0x0000000318037224 */ /* 0x000fe400078e02ff */
[----:B------:R-:W-:Y:S01]  /*01c0*/  VIADD R22, R23, 0xffffffff ;  /* 0xffffffff17167836 */ /* 0x000fe20000000000 */
[----:B------:R-:W2:Y:S01]  /*01d0*/  LDC.64 R6, c[0x0][0x380] ;  /* 0x0000e000ff067b82 */ /* 0x000ea20000000a00 */
[----:B------:R-:W-:Y:S02]  /*01e0*/  SHF.R.U32.HI R0, RZ, 0x1, R0 ;  /* 0x00000001ff007819 */ /* 0x000fe40000011600 */
[----:B------:R-:W-:-:S03]  /*01f0*/  SHF.R.U32.HI R8, RZ, 0x1, R3 ;  /* 0x00000001ff087819 */ /* 0x000fc60000011603 */
[----:B------:R-:W-:Y:S02]  /*0200*/  IMAD.IADD R25, R23, 0x1, R0 ;  /* 0x0000000117197824 */ /* 0x000fe400078e0200 */
[----:B------:R-:W3:Y:S01]  /*0210*/  LDC.64 R4, c[0x0][0x3a0] ;  /* 0x0000e800ff047b82 */ /* 0x000ee20000000a00 */
[----:B------:R-:W-:Y:S02]  /*0220*/  IMAD.IADD R27, R8, 0x1, R22 ;  /* 0x00000001081b7824 */ /* 0x000fe400078e0216 */
[----:B0-----:R-:W-:-:S06]  /*0230*/  IMAD.WIDE.U32 R18, R25, 0x8, R18 ;  /* 0x0000000819127825 */ /* 0x001fcc00078e0012 */
[----:B-1----:R-:W4:Y:S01]  /*0240*/  LDG.E.64 R18, desc[UR4][R18.64] ;  /* 0x0000000412127981 */ /* 0x002f22000c1e1b00 */
[----:B--2---:R-:W-:-:S05]  /*0250*/  IMAD.WIDE.U32 R26, R27, 0x8, R6 ;  /* 0x000000081b1a7825 */ /* 0x004fca00078e0006 */
[----:B------:R-:W4:Y:S04]  /*0260*/  LDG.E.64 R16, desc[UR4][R26.64] ;  /* 0x000000041a107981 */ /* 0x000f28000c1e1b00 */
[----:B---3--:R-:W4:Y:S01]  /*0270*/  LDG.E.64 R2, desc[UR4][R4.64] ;  /* 0x0000000404027981 */ /* 0x008f22000c1e1b00 */
[----:B------:R-:W-:-:S03]  /*0280*/  IMAD.IADD R29, R23, 0x1, R8 ;  /* 0x00000001171d7824 */ /* 0x000fc600078e0208 */
[----:B------:R-:W2:Y:S01]  /*0290*/  LDG.E.64 R8, desc[UR4][R4.64+0x8] ;  /* 0x0000080404087981 */ /* 0x000ea2000c1e1b00 */
[----:B------:R-:W-:-:S03]  /*02a0*/  IMAD.WIDE.U32 R28, R29, 0x8, R6 ;  /* 0x000000081d1c7825 */ /* 0x000fc600078e0006 */
[----:B------:R-:W3:Y:S04]  /*02b0*/  LDG.E.64 R12, desc[UR4][R4.64+0x10] ;  /* 0x00001004040c7981 */ /* 0x000ee8000c1e1b00 */
[----:B------:R-:W2:Y:S04]  /*02c0*/  LDG.E.64 R10, desc[UR4][R28.64] ;  /* 0x000000041c0a7981 */ /* 0x000ea8000c1e1b00 */
[----:B------:R0:W3:Y:S01]  /*02d0*/  LDG.E.64 R14, desc[UR4][R28.64+0x8] ;  /* 0x000008041c0e7981 */ /* 0x0000e2000c1e1b00 */
[----:B------:R-:W-:-:S04]  /*02e0*/  VIADD R21, R25, 0xffffffff ;  /* 0xffffffff19157836 */ /* 0x000fc80000000000 */
[----:B------:R-:W-:-:S06]  /*02f0*/  IMAD.WIDE.U32 R20, R21, 0x8, R6 ;  /* 0x0000000815147825 */ /* 0x000fcc00078e0006 */
[----:B------:R-:W5:Y:S01]  /*0300*/  LDG.E.64 R20, desc[UR4][R20.64] ;  /* 0x0000000414147981 */ /* 0x000f62000c1e1b00 */
[----:B------:R-:W-:-:S04]  /*0310*/  IADD3 R0, PT, PT, R24, 0x1, R0 ;  /* 0x0000000118007810 */ /* 0x000fc80007ffe000 */
[----:B------:R-:W-:-:S05]  /*0320*/  LOP3.LUT R0, R0, 0x7fffffff, RZ, 0xc0, !PT ;  /* 0x7fffffff00007812 */ /* 0x000fca00078ec0ff */
[----:B0-----:R-:W-:-:S04]  /*0330*/  IMAD.IADD R29, R23, 0x1, R0 ;  /* 0x00000001171d7824 */ /* 0x001fc800078e0200 */
[--C-:B------:R-:W-:Y:S01]  /*0340*/  IMAD.WIDE.U32 R28, R29, 0x8, R6.reuse ;  /* 0x000000081d1c7825 */ /* 0x100fe200078e0006 */
[----:B----4-:R-:W-:Y:S01]  /*0350*/  DFMA R2, -R2, R16, R18 ;  /* 0x000000100202722b */ /* 0x010fe20000000112 */
[----:B------:R-:W5:Y:S04]  /*0360*/  LDG.E.64 R16, desc[UR4][R4.64+0x18] ;  /* 0x0000180404107981 */ /* 0x000f68000c1e1b00 */
[----:B------:R-:W4:Y:S03]  /*0370*/  LDG.E.64 R18, desc[UR4][R4.64+0x20] ;  /* 0x0000200404127981 */ /* 0x000f26000c1e1b00 */
[----:B--2---:R-:W-:Y:S01]  /*0380*/  DFMA R26, -R8, R10, R2 ;  /* 0x0000000a081a722b */ /* 0x004fe20000000102 */
[----:B------:R-:W-:Y:S01]  /*0390*/  IMAD.WIDE.U32 R8, R25, 0x8, R6 ;  /* 0x0000000819087825 */ /* 0x000fe200078e0006 */
[----:B------:R-:W2:Y:S03]  /*03a0*/  LDG.E.64 R2, desc[UR4][R4.64+0x28] ;  /* 0x0000280404027981 */ /* 0x000ea6000c1e1b00 */
[----:B------:R-:W-:Y:S01]  /*03b0*/  IMAD.IADD R25, R22, 0x1, R0 ;  /* 0x0000000116197824 */ /* 0x000fe200078e0200 */
[----:B------:R-:W2:Y:S03]  /*03c0*/  LDG.E.64 R10, desc[UR4][R8.64+0x8] ;  /* 0x00000804080a7981 */ /* 0x000ea6000c1e1b00 */
[----:B------:R-:W-:Y:S01]  /*03d0*/  IMAD.WIDE.U32 R24, R25, 0x8, R6 ;  /* 0x0000000819187825 */ /* 0x000fe200078e0006 */
[----:B---3--:R-:W-:Y:S01]  /*03e0*/  DFMA R12, -R12, R14, R26 ;  /* 0x0000000e0c0c722b */ /* 0x008fe2000000011a */
[----:B------:R-:W3:Y:S04]  /*03f0*/  LDG.E.64 R6, desc[UR4][R28.64] ;  /* 0x000000041c067981 */ /* 0x000ee8000c1e1b00 */
[----:B------:R-:W3:Y:S04]  /*0400*/  LDG.E.64 R14, desc[UR4][R4.64+0x30] ;  /* 0x00003004040e7981 */ /* 0x000ee8000c1e1b00 */
[----:B------:R-:W3:Y:S04]  /*0410*/  LDG.E.64 R22, desc[UR4][R24.64] ;  /* 0x0000000418167981 */ /* 0x000ee8000c1e1b00 */
[----:B------:R-:W3:Y:S04]  /*0420*/  LDG.E.64 R26, desc[UR4][R4.64+0x40] ;  /* 0x00004004041a7981 */ /* 0x000ee8000c1e1b00 */
[----:B------:R-:W3:Y:S04]  /*0430*/  LDG.E.64 R28, desc[UR4][R28.64+0x8] ;  /* 0x000008041c1c7981 */ /* 0x000ee8000c1e1b00 */
[----:B------:R-:W3:Y:S01]  /*0440*/  LDG.E.64 R24, desc[UR4][R4.64+0x38] ;  /* 0x0000380404187981 */ /* 0x000ee2000c1e1b00 */
[----:B------:R-:W-:Y:S01]  /*0450*/  BSSY.RECONVERGENT B0, `(.L_x_4) ;  /* 0x0000018000007945 */ /* 0x000fe20003800200 */
[----:B-----5:R-:W-:Y:S01]  /*0460*/  DFMA R16, -R16, R20, R12 ;  /* 0x000000141010722b */ /* 0x020fe2000000010c */
[----:B----4-:R-:W0:Y:S01]  /*0470*/  MUFU.RCP64H R13, R19 ;  /* 0x00000013000d7308 */ /* 0x010e220000001800 */
[----:B------:R-:W-:-:S06]  /*0480*/  IMAD.MOV.U32 R12, RZ, RZ, 0x1 ;  /* 0x00000001ff0c7424 */ /* 0x000fcc00078e00ff */
[----:B0-----:R-:W-:Y:S02]  /*0490*/  DFMA R20, -R18, R12, 1 ;  /* 0x3ff000001214742b */ /* 0x001fe4000000010c */
[----:B--2---:R-:W-:-:S06]  /*04a0*/  DFMA R2, -R2, R10, R16 ;  /* 0x0000000a0202722b */ /* 0x004fcc0000000110 */
[----:B------:R-:W-:Y:S02]  /*04b0*/  DFMA R20, R20, R20, R20 ;  /* 0x000000141414722b */ /* 0x000fe40000000014 */
[----:B---3--:R-:W-:-:S06]  /*04c0*/  DFMA R2, -R14, R22, R2 ;  /* 0x000000160e02722b */ /* 0x008fcc0000000102 */
[----:B------:R-:W-:Y:S02]  /*04d0*/  DFMA R20, R12, R20, R12 ;  /* 0x000000140c14722b */ /* 0x000fe4000000000c */
[----:B------:R-:W-:-:S06]  /*04e0*/  DFMA R2, -R24, R6, R2 ;  /* 0x000000061802722b */ /* 0x000fcc0000000102 */
[----:B------:R-:W-:Y:S02]  /*04f0*/  DFMA R10, -R18, R20, 1 ;  /* 0x3ff00000120a742b */ /* 0x000fe40000000114 */
[----:B------:R-:W-:-:S06]  /*0500*/  DFMA R26, -R26, R28, R2 ;  /* 0x0000001c1a1a722b */ /* 0x000fcc0000000102 */
[----:B------:R-:W-:-:S08]  /*0510*/  DFMA R10, R20, R10, R20 ;  /* 0x0000000a140a722b */ /* 0x000fd00000000014 */
[----:B------:R-:W-:-:S08]  /*0520*/  DMUL R2, R26, R10 ;  /* 0x0000000a1a027228 */ /* 0x000fd00000000000 */
[----:B------:R-:W-:-:S08]  /*0530*/  DFMA R4, -R18, R2, R26 ;  /* 0x000000021204722b */ /* 0x000fd0000000011a */
[----:B------:R-:W-:Y:S01]  /*0540*/  DFMA R2, R10, R4, R2 ;  /* 0x000000040a02722b */ /* 0x000fe20000000002 */
[----:B------:R-:W-:-:S09]  /*0550*/  FSETP.GEU.AND P1, PT, |R27|, 6.5827683646048100446e-37, PT ;  /* 0x036000001b00780b */ /* 0x000fd20003f2e200 */
[----:B------:R-:W-:-:S05]  /*0560*/  FFMA R0, RZ, R19, R3 ;  /* 0x00000013ff007223 */ /* 0x000fca0000000003 */
[----:B------:R-:W-:-:S13]  /*0570*/  FSETP.GT.AND P0, PT, |R0|, 1.469367938527859385e-39, PT ;  /* 0x001000000000780b */ /* 0x000fda0003f04200 */
[----:B------:R-:W-:Y:S05]  /*0580*/  @P0 BRA P1, `(.L_x_5) ;  /* 0x0000000000100947 */ /* 0x000fea0000800000 */
[----:B------:R-:W-:-:S07]  /*0590*/  MOV R0, 0x5b0 ;  /* 0x000005b000007802 */ /* 0x000fce0000000f00 */
[----:B------:R-:W-:Y:S05]  /*05a0*/  CALL.REL.NOINC `($__internal_0_$__cuda_sm20_div_rn_f64_full) ;  /* 0x0000000000147944 */ /* 0x000fea0003c00000 */
[----:B------:R-:W-:Y:S02]  /*05b0*/  IMAD.MOV.U32 R2, RZ, RZ, R12 ;  /* 0x000000ffff027224 */ /* 0x000fe400078e000c */
[----:B------:R-:W-:-:S07]  /*05c0*/  IMAD.MOV.U32 R3, RZ, RZ, R13 ;  /* 0x000000ffff037224 */ /* 0x000fce00078e000d */
.L_x_5:
[----:B------:R-:W-:Y:S05]  /*05d0*/  BSYNC.RECONVERGENT B0 ;  /* 0x0000000000007941 */ /* 0x000fea0003800200 */
.L_x_4:
[----:B------:R-:W-:Y:S01]  /*05e0*/  STG.E.64 desc[UR4][R8.64], R2 ;  /* 0x0000000208007986 */ /* 0x000fe2000c101b04 */
[----:B------:R-:W-:Y:S05]  /*05f0*/  EXIT ;  /* 0x000000000000794d */ /* 0x000fea0003800000 */
        .weak           $__internal_0_$__cuda_sm20_div_rn_f64_full
        .type           $__internal_0_$__cuda_sm20_div_rn_f64_full,@function
        .size           $__internal_0_$__cuda_sm20_div_rn_f64_full,(.L_x_32 - $__internal_0_$__cuda_sm20_div_rn_f64_full)
$__internal_0_$__cuda_sm20_div_rn_f64_full:
[C---:B------:R-:W-:Y:S01]  /*0600*/  FSETP.GEU.AND P0, PT, |R19|.reuse, 1.469367938527859385e-39, PT ;  /* 0x001000001300780b */ /* 0x040fe20003f0e200 */
[--C-:B------:R-:W-:Y:S01]  /*0610*/  IMAD.MOV.U32 R6, RZ, RZ, R18.reuse ;  /* 0x000000ffff067224 */ /* 0x100fe200078e0012 */
[C---:B------:R-:W-:Y:S01]  /*0620*/  LOP3.LUT R2, R19.reuse, 0x800fffff, RZ, 0xc0, !PT ;  /* 0x800fffff13027812 */ /* 0x040fe200078ec0ff */
[----:B------:R-:W-:Y:S01]  /*0630*/  IMAD.MOV.U32 R7, RZ, RZ, R19 ;  /* 0x000000ffff077224 */ /* 0x000fe200078e0013 */
[----:B------:R-:W-:Y:S01]  /*0640*/  LOP3.LUT R19, R19, 0x7ff00000, RZ, 0xc0, !PT ;  /* 0x7ff0000013137812 */ /* 0x000fe200078ec0ff */
[----:B------:R-:W-:Y:S01]  /*0650*/  IMAD.MOV.U32 R5, RZ, RZ, R27 ;  /* 0x000000ffff057224 */ /* 0x000fe200078e001b */
[----:B------:R-:W-:Y:S01]  /*0660*/  LOP3.LUT R3, R2, 0x3ff00000, RZ, 0xfc, !PT ;  /* 0x3ff0000002037812 */ /* 0x000fe200078efcff */
[----:B------:R-:W-:Y:S01]  /*0670*/  IMAD.MOV.U32 R2, RZ, RZ, R18 ;  /* 0x000000ffff027224 */ /* 0x000fe200078e0012 */
[----:B------:R-:W-:Y:S01]  /*0680*/  BSSY.RECONVERGENT B1, `(.L_x_6) ;  /* 0x0000054000017945 */ /* 0x000fe20003800200 */
[----:B------:R-:W-:Y:S01]  /*0690*/  IMAD.MOV.U32 R14, RZ, RZ, 0x1 ;  /* 0x00000001ff0e7424 */ /* 0x000fe200078e00ff */
[C---:B------:R-:W-:Y:S01]  /*06a0*/  FSETP.GEU.AND P2, PT, |R5|.reuse, 1.469367938527859385e-39, PT ;  /* 0x001000000500780b */ /* 0x040fe20003f4e200 */
[----:B------:R-:W-:Y:S01]  /*06b0*/  IMAD.MOV.U32 R4, RZ, RZ, R26 ;  /* 0x000000ffff047224 */ /* 0x000fe200078e001a */
[----:B------:R-:W-:Y:S01]  /*06c0*/  LOP3.LUT R12, R5, 0x7ff00000, RZ, 0xc0, !PT ;  /* 0x7ff00000050c7812 */ /* 0x000fe200078ec0ff */
[----:B------:R-:W-:-:S03]  /*06d0*/  @!P0 DMUL R2, R6, 8.98846567431157953865e+307 ;  /* 0x7fe0000006028828 */ /* 0x000fc60000000000 */
[----:B------:R-:W-:-:S03]  /*06e0*/  ISETP.GE.U32.AND P1, PT, R12, R19, PT ;  /* 0x000000130c00720c */ /* 0x000fc60003f26070 */
[----:B------:R-:W0:Y:S04]  /*06f0*/  MUFU.RCP64H R15, R3 ;  /* 0x00000003000f7308 */ /* 0x000e280000001800 */
[----:B------:R-:W-:Y:S01]  /*0700*/  @!P2 LOP3.LUT R13, R7, 0x7ff00000, RZ, 0xc0, !PT ;  /* 0x7ff00000070da812 */ /* 0x000fe200078ec0ff */
[----:B------:R-:W-:-:S03]  /*0710*/  @!P2 IMAD.MOV.U32 R16, RZ, RZ, RZ ;  /* 0x000000ffff10a224 */ /* 0x000fc600078e00ff */
[----:B------:R-:W-:Y:S01]  /*0720*/  @!P2 ISETP.GE.U32.AND P3, PT, R12, R13, PT ;  /* 0x0000000d0c00a20c */ /* 0x000fe20003f66070 */
[----:B------:R-:W-:-:S05]  /*0730*/  IMAD.MOV.U32 R13, RZ, RZ, 0x1ca00000 ;  /* 0x1ca00000ff0d7424 */ /* 0x000fca00078e00ff */
[----:B------:R-:W-:Y:S01]  /*0740*/  @!P2 SEL R17, R13, 0x63400000, !P3 ;  /* 0x634000000d11a807 */ /* 0x000fe20005800000 */
[----:B0-----:R-:W-:-:S03]  /*0750*/  DFMA R10, R14, -R2, 1 ;  /* 0x3ff000000e0a742b */ /* 0x001fc60000000802 */
[----:B------:R-:W-:-:S04]  /*0760*/  @!P2 LOP3.LUT R17, R17, 0x80000000, R5, 0xf8, !PT ;  /* 0x800000001111a812 */ /* 0x000fc800078ef805 */
[----:B------:R-:W-:Y:S01]  /*0770*/  @!P2 LOP3.LUT R17, R17, 0x100000, RZ, 0xfc, !PT ;  /* 0x001000001111a812 */ /* 0x000fe200078efcff */
[----:B------:R-:W-:-:S08]  /*0780*/  DFMA R10, R10, R10, R10 ;  /* 0x0000000a0a0a722b */ /* 0x000fd0000000000a */
[----:B------:R-:W-:Y:S01]  /*0790*/  DFMA R14, R14, R10, R14 ;  /* 0x0000000a0e0e722b */ /* 0x000fe2000000000e */
[----:B------:R-:W-:Y:S02]  /*07a0*/  SEL R11, R13, 0x63400000, !P1 ;  /* 0x634000000d0b7807 */ /* 0x000fe40004800000 */
[----:B------:R-:W-:Y:S02]  /*07b0*/  MOV R10, R4 ;  /* 0x00000004000a7202 */ /* 0x000fe40000000f00 */
[----:B------:R-:W-:-:S03]  /*07c0*/  LOP3.LUT R11, R11, 0x800fffff, R5, 0xf8, !PT ;  /* 0x800fffff0b0b7812 */ /* 0x000fc600078ef805 */
[----:B------:R-:W-:-:S03]  /*07d0*/  DFMA R20, R14, -R2, 1 ;  /* 0x3ff000000e14742b */ /* 0x000fc60000000802 */
[----:B------:R-:W-:-:S05]  /*07e0*/  @!P2 DFMA R10, R10, 2, -R16 ;  /* 0x400000000a0aa82b */ /* 0x000fca0000000810 */
[----:B------:R-:W-:Y:S01]  /*07f0*/  DFMA R14, R14, R20, R14 ;  /* 0x000000140e0e722b */ /* 0x000fe2000000000e */
[----:B------:R-:W-:Y:S02]  /*0800*/  IMAD.MOV.U32 R21, RZ, RZ, R12 ;  /* 0x000000ffff157224 */ /* 0x000fe400078e000c */
[----:B------:R-:W-:Y:S01]  /*0810*/  IMAD.MOV.U32 R20, RZ, RZ, R19 ;  /* 0x000000ffff147224 */ /* 0x000fe200078e0013 */
[----:B------:R-:W-:Y:S02]  /*0820*/  @!P0 LOP3.LUT R20, R3, 0x7ff00000, RZ, 0xc0, !PT ;  /* 0x7ff0000003148812 */ /* 0x000fe400078ec0ff */
[----:B------:R-:W-:Y:S02]  /*0830*/  @!P2 LOP3.LUT R21, R11, 0x7ff00000, RZ, 0xc0, !PT ;  /* 0x7ff000000b15a812 */ /* 0x000fe400078ec0ff */
[----:B------:R-:W-:Y:S01]  /*0840*/  DMUL R16, R14, R10 ;  /* 0x0000000a0e107228 */ /* 0x000fe20000000000 */
[----:B------:R-:W-:Y:S02]  /*0850*/  VIADD R23, R20, 0xffffffff ;  /* 0xffffffff14177836 */ /* 0x000fe40000000000 */
[----:B------:R-:W-:-:S05]  /*0860*/  VIADD R22, R21, 0xffffffff ;  /* 0xffffffff15167836 */ /* 0x000fca0000000000 */
[----:B------:R-:W-:Y:S01]  /*0870*/  DFMA R18, R16, -R2, R10 ;  /* 0x800000021012722b */ /* 0x000fe2000000000a */
[----:B------:R-:W-:-:S04]  /*0880*/  ISETP.GT.U32.AND P0, PT, R22, 0x7feffffe, PT ;  /* 0x7feffffe1600780c */ /* 0x000fc80003f04070 */
[----:B------:R-:W-:-:S03]  /*0890*/  ISETP.GT.U32.OR P0, PT, R23, 0x7feffffe, P0 ;  /* 0x7feffffe1700780c */ /* 0x000fc60000704470 */
[----:B------:R-:W-:-:S10]  /*08a0*/  DFMA R14, R14, R18, R16 ;  /* 0x000000120e0e722b */ /* 0x000fd40000000010 */
[----:B------:R-:W-:Y:S05]  /*08b0*/  @P0 BRA `(.L_x_7) ;  /* 0x00000000006c0947 */ /* 0x000fea0003800000 */
[----:B------:R-:W-:-:S04]  /*08c0*/  LOP3.LUT R5, R7, 0x7ff00000, RZ, 0xc0, !PT ;  /* 0x7ff0000007057812 */ /* 0x000fc800078ec0ff */
[CC--:B------:R-:W-:Y:S02]  /*08d0*/  VIADDMNMX R4, R12.reuse, -R5.reuse, 0xb9600000, !PT ;  /* 0xb96000000c047446 */ /* 0x0c0fe40007800905 */
[----:B------:R-:W-:Y:S02]  /*08e0*/  ISETP.GE.U32.AND P0, PT, R12, R5, PT ;  /* 0x000000050c00720c */ /* 0x000fe40003f06070 */
[----:B------:R-:W-:Y:S02]  /*08f0*/  VIMNMX R4, PT, PT, R4, 0x46a00000, PT ;  /* 0x46a0000004047848 */ /* 0x000fe40003fe0100 */
[----:B------:R-:W-:-:S05]  /*0900*/  SEL R13, R13, 0x63400000, !P0 ;  /* 0x634000000d0d7807 */ /* 0x000fca0004000000 */
[----:B------:R-:W-:Y:S02]  /*0910*/  IMAD.IADD R16, R4, 0x1, -R13 ;  /* 0x0000000104107824 */ /* 0x000fe400078e0a0d */
[----:B------:R-:W-:Y:S02]  /*0920*/  IMAD.MOV.U32 R4, RZ, RZ, RZ ;  /* 0x000000ffff047224 */ /* 0x000fe400078e00ff */
[----:B------:R-:W-:-:S06]  /*0930*/  VIADD R5, R16, 0x7fe00000 ;  /* 0x7fe0000010057836 */ /* 0x000fcc0000000000 */
[----:B------:R-:W-:-:S10]  /*0940*/  DMUL R12, R14, R4 ;  /* 0x000000040e0c7228 */ /* 0x000fd40000000000 */
[----:B------:R-:W-:-:S13]  /*0950*/  FSETP.GTU.AND P0, PT, |R13|, 1.469367938527859385e-39, PT ;  /* 0x001000000d00780b */ /* 0x000fda0003f0c200 */
[----:B------:R-:W-:Y:S05]  /*0960*/  @P0 BRA `(.L_x_8) ;  /* 0x0000000000940947 */ /* 0x000fea0003800000 */
[----:B------:R-:W-:Y:S01]  /*0970*/  DFMA R2, R14, -R2, R10 ;  /* 0x800000020e02722b */ /* 0x000fe2000000000a */
[----:B------:R-:W-:-:S09]  /*0980*/  IMAD.MOV.U32 R4, RZ, RZ, RZ ;  /* 0x000000ffff047224 */ /* 0x000fd200078e00ff */
[C---:B------:R-:W-:Y:S02]  /*0990*/  FSETP.NEU.AND P0, PT, R3.reuse, RZ, PT ;  /* 0x000000ff0300720b */ /* 0x040fe40003f0d000 */
[----:B------:R-:W-:-:S04]  /*09a0*/  LOP3.LUT R7, R3, 0x80000000, R7, 0x48, !PT ;  /* 0x8000000003077812 */ /* 0x000fc800078e4807 */
[----:B------:R-:W-:-:S07]  /*09b0*/  LOP3.LUT R5, R7, R5, RZ, 0xfc, !PT ;  /* 0x0000000507057212 */ /* 0x000fce00078efcff */
[----:B------:R-:W-:Y:S05]  /*09c0*/  @!P0 BRA `(.L_x_8) ;  /* 0x00000000007c8947 */ /* 0x000fea0003800000 */
[----:B------:R-:W-:Y:S01]  /*09d0*/  IMAD.MOV R3, RZ, RZ, -R16 ;  /* 0x000000ffff037224 */ /* 0x000fe200078e0a10 */
[----:B------:R-:W-:Y:S01]  /*09e0*/  MOV R2, RZ ;  /* 0x000000ff00027202 */ /* 0x000fe20000000f00 */
[----:B------:R-:W-:-:S05]  /*09f0*/  DMUL.RP R4, R14, R4 ;  /* 0x000000040e047228 */ /* 0x000fca0000008000 */
[----:B------:R-:W-:-:S05]  /*0a00*/  DFMA R2, R12, -R2, R14 ;  /* 0x800000020c02722b */ /* 0x000fca000000000e */
[----:B------:R-:W-:Y:S02]  /*0a10*/  LOP3.LUT R7, R5, R7, RZ, 0x3c, !PT ;  /* 0x0000000705077212 */ /* 0x000fe400078e3cff */
[----:B------:R-:W-:-:S04]  /*0a20*/  IADD3 R2, PT, PT, -R16, -0x43300000, RZ ;  /* 0xbcd0000010027810 */ /* 0x000fc80007ffe1ff */
[----:B------:R-:W-:-:S04]  /*0a30*/  FSETP.NEU.AND P0, PT, |R3|, R2, PT ;  /* 0x000000020300720b */ /* 0x000fc80003f0d200 */
[----:B------:R-:W-:Y:S02]  /*0a40*/  FSEL R12, R4, R12, !P0 ;  /* 0x0000000c040c7208 */ /* 0x000fe40004000000 */
[----:B------:R-:W-:Y:S01]  /*0a50*/  FSEL R13, R7, R13, !P0 ;  /* 0x0000000d070d7208 */ /* 0x000fe20004000000 */
[----:B------:R-:W-:Y:S06]  /*0a60*/  BRA `(.L_x_8) ;  /* 0x0000000000547947 */ /* 0x000fec0003800000 */
.L_x_7:
[----:B------:R-:W-:-:S14]  /*0a70*/  DSETP.NAN.AND P0, PT, R4, R4, PT ;  /* 0x000000040400722a */ /* 0x000fdc0003f08000 */
[----:B------:R-:W-:Y:S05]  /*0a80*/  @P0 BRA `(.L_x_9) ;  /* 0x0000000000440947 */ /* 0x000fea0003800000 */
[----:B------:R-:W-:-:S14]  /*0a90*/  DSETP.NAN.AND P0, PT, R6, R6, PT ;  /* 0x000000060600722a */ /* 0x000fdc0003f08000 */
[----:B------:R-:W-:Y:S05]  /*0aa0*/  @P0 BRA `(.L_x_10) ;  /* 0x0000000000300947 */ /* 0x000fea0003800000 */
[----:B------:R-:W-:Y:S01]  /*0ab0*/  ISETP.NE.AND P0, PT, R21, R20, PT ;  /* 0x000000141500720c */ /* 0x000fe20003f05270 */
[----:B------:R-:W-:Y:S02]  /*0ac0*/  IMAD.MOV.U32 R12, RZ, RZ, 0x0 ;  /* 0x00000000ff0c7424 */ /* 0x000fe400078e00ff */
[----:B------:R-:W-:-:S10]  /*0ad0*/  IMAD.MOV.U32 R13, RZ, RZ, -0x80000 ;  /* 0xfff80000ff0d7424 */ /* 0x000fd400078e00ff */
[----:B------:R-:W-:Y:S05]  /*0ae0*/  @!P0 BRA `(.L_x_8) ;  /* 0x0000000000348947 */ /* 0x000fea0003800000 */
[----:B------:R-:W-:Y:S02]  /*0af0*/  ISETP.NE.AND P0, PT, R21, 0x7ff00000, PT ;  /* 0x7ff000001500780c */ /* 0x000fe40003f05270 */
[----:B------:R-:W-:Y:S02]  /*0b00*/  LOP3.LUT R13, R5, 0x80000000, R7, 0x48, !PT ;  /* 0x80000000050d7812 */ /* 0x000fe400078e4807 */
[----:B------:R-:W-:-:S13]  /*0b10*/  ISETP.EQ.OR P0, PT, R20, RZ, !P0 ;  /* 0x000000ff1400720c */ /* 0x000fda0004702670 */
[----:B------:R-:W-:Y:S01]  /*0b20*/  @P0 LOP3.LUT R2, R13, 0x7ff00000, RZ, 0xfc, !PT ;  /* 0x7ff000000d020812 */ /* 0x000fe200078efcff */
[----:B------:R-:W-:Y:S02]  /*0b30*/  @!P0 IMAD.MOV.U32 R12, RZ, RZ, RZ ;  /* 0x000000ffff0c8224 */ /* 0x000fe400078e00ff */
[----:B------:R-:W-:Y:S02]  /*0b40*/  @P0 IMAD.MOV.U32 R12, RZ, RZ, RZ ;  /* 0x000000ffff0c0224 */ /* 0x000fe400078e00ff */
[----:B------:R-:W-:Y:S01]  /*0b50*/  @P0 IMAD.MOV.U32 R13, RZ, RZ, R2 ;  /* 0x000000ffff0d0224 */ /* 0x000fe200078e0002 */
[----:B------:R-:W-:Y:S06]  /*0b60*/  BRA `(.L_x_8) ;  /* 0x0000000000147947 */ /* 0x000fec0003800000 */
.L_x_10:
[----:B------:R-:W-:Y:S01]  /*0b70*/  LOP3.LUT R13, R7, 0x80000, RZ, 0xfc, !PT ;  /* 0x00080000070d7812 */ /* 0x000fe200078efcff */
[----:B------:R-:W-:Y:S01]  /*0b80*/  IMAD.MOV.U32 R12, RZ, RZ, R6 ;  /* 0x000000ffff0c7224 */ /* 0x000fe200078e0006 */
[----:B------:R-:W-:Y:S06]  /*0b90*/  BRA `(.L_x_8) ;  /* 0x0000000000087947 */ /* 0x000fec0003800000 */
.L_x_9:
[----:B------:R-:W-:Y:S01]  /*0ba0*/  LOP3.LUT R13, R5, 0x80000, RZ, 0xfc, !PT ;  /* 0x00080000050d7812 */ /* 0x000fe200078efcff */
[----:B------:R-:W-:-:S07]  /*0bb0*/  IMAD.MOV.U32 R12, RZ, RZ, R4 ;  /* 0x000000ffff0c7224 */ /* 0x000fce00078e0004 */
.L_x_8:
[----:B------:R-:W-:Y:S05]  /*0bc0*/  BSYNC.RECONVERGENT B1 ;  /* 0x0000000000017941 */ /* 0x000fea0003800200 */
.L_x_6:
[----:B------:R-:W-:Y:S02]  /*0bd0*/  IMAD.MOV.U32 R2, RZ, RZ, R0 ;  /* 0x000000ffff027224 */ /* 0x000fe400078e0000 */
[----:B------:R-:W-:-:S04]  /*0be0*/  IMAD.MOV.U32 R3, RZ, RZ, 0x0 ;  /* 0x00000000ff037424 */ /* 0x000fc800078e00ff */
[----:B------:R-:W-:Y:S05]  /*0bf0*/  RET.REL.NODEC R2 `(_Z9suaviza_b4GridS_Pd) ;  /* 0xfffffff402007950 */ /* 0x000fea0003c3ffff */
.L_x_11:
        /* <DEDUP_REMOVED lines=16> */
.L_x_32:


//--------------------- .text._Z9suaviza_g4GridS_Pd --------------------------
	.section	.text._Z9suaviza_g4GridS_Pd,"ax",@progbits
	.align	128
        .global         _Z9suaviza_g4GridS_Pd
        .type           _Z9suaviza_g4GridS_Pd,@function
        .size           _Z9suaviza_g4GridS_Pd,(.L_x_33 - _Z9suaviza_g4GridS_Pd)
        .other          _Z9suaviza_g4GridS_Pd,@"STO_CUDA_ENTRY STV_DEFAULT"
_Z9suaviza_g4GridS_Pd:
.text._Z9suaviza_g4GridS_Pd:
        /* <DEDUP_REMOVED lines=20> */
[----:B------:R-:W-:-:S05]  /*0140*/  IMAD R0, R0, R3, 0x55555555 ;  /* 0x5555555500007424 */ /* 0x000fca00078e0203 */
        /* <DEDUP_REMOVED lines=69> */
[----:B------:R-:W-:Y:S05]  /*05a0*/  CALL.REL.NOINC `($__internal_1_$__cuda_sm20_div_rn_f64_full) ;  /* 0x0000000000147944 */ /* 0x000fea0003c00000 */
[----:B------:R-:W-:Y:S02]  /*05b0*/  IMAD.MOV.U32 R2, RZ, RZ, R12 ;  /* 0x000000ffff027224 */ /* 0x000fe400078e000c */
[----:B------:R-:W-:-:S07]  /*05c0*/  IMAD.MOV.U32 R3, RZ, RZ, R13 ;  /* 0x000000ffff037224 */ /* 0x000fce00078e000d */
.L_x_13:
[----:B------:R-:W-:Y:S05]  /*05d0*/  BSYNC.RECONVERGENT B0 ;  /* 0x0000000000007941 */ /* 0x000fea0003800200 */
.L_x_12:
[----:B------:R-:W-:Y:S01]  /*05e0*/  STG.E.64 desc[UR4][R8.64], R2 ;  /* 0x0000000208007986 */ /* 0x000fe2000c101b04 */
[----:B------:R-:W-:Y:S05]  /*05f0*/  EXIT ;  /* 0x000000000000794d */ /* 0x000fea0003800000 */
        .weak           $__internal_1_$__cuda_sm20_div_rn_f64_full
        .type           $__internal_1_$__cuda_sm20_div_rn_f64_full,@function
        .size           $__internal_1_$__cuda_sm20_div_rn_f64_full,(.L_x_33 - $__internal_1_$__cuda_sm20_div_rn_f64_full)
$__internal_1_$__cuda_sm20_div_rn_f64_full:
        /* <DEDUP_REMOVED lines=71> */
.L_x_15:
        /* <DEDUP_REMOVED lines=16> */
.L_x_18:
[----:B------:R-:W-:Y:S01]  /*0b70*/  LOP3.LUT R13, R7, 0x80000, RZ, 0xfc, !PT ;  /* 0x00080000070d7812 */ /* 0x000fe200078efcff */
[----:B------:R-:W-:Y:S01]  /*0b80*/  IMAD.MOV.U32 R12, RZ, RZ, R6 ;  /* 0x000000ffff0c7224 */ /* 0x000fe200078e0006 */
[----:B------:R-:W-:Y:S06]  /*0b90*/  BRA `(.L_x_16) ;  /* 0x0000000000087947 */ /* 0x000fec0003800000 */
.L_x_17:
[----:B------:R-:W-:Y:S01]  /*0ba0*/  LOP3.LUT R13, R5, 0x80000, RZ, 0xfc, !PT ;  /* 0x00080000050d7812 */ /* 0x000fe200078efcff */
[----:B------:R-:W-:-:S07]  /*0bb0*/  IMAD.MOV.U32 R12, RZ, RZ, R4 ;  /* 0x000000ffff0c7224 */ /* 0x000fce00078e0004 */
.L_x_16:
[----:B------:R-:W-:Y:S05]  /*0bc0*/  BSYNC.RECONVERGENT B1 ;  /* 0x0000000000017941 */ /* 0x000fea0003800200 */
.L_x_14:
[----:B------:R-:W-:Y:S02]  /*0bd0*/  IMAD.MOV.U32 R2, RZ, RZ, R0 ;  /* 0x000000ffff027224 */ /* 0x000fe400078e0000 */
[----:B------:R-:W-:-:S04]  /*0be0*/  IMAD.MOV.U32 R3, RZ, RZ, 0x0 ;  /* 0x00000000ff037424 */ /* 0x000fc800078e00ff */
[----:B------:R-:W-:Y:S05]  /*0bf0*/  RET.REL.NODEC R2 `(_Z9suaviza_g4GridS_Pd) ;  /* 0xfffffff402007950 */ /* 0x000fea0003c3ffff */
.L_x_19:
        /* <DEDUP_REMOVED lines=16> */
.L_x_33:


//--------------------- .text._Z9suaviza_r4GridS_Pd --------------------------
	.section	.text._Z9suaviza_r4GridS_Pd,"ax",@progbits
	.align	128
        .global         _Z9suaviza_r4GridS_Pd
        .type           _Z9suaviza_r4GridS_Pd,@function
        .size           _Z9suaviza_r4GridS_Pd,(.L_x_34 - _Z9suaviza_r4GridS_Pd)
        .other          _Z9suaviza_r4GridS_Pd,@"STO_CUDA_ENTRY STV_DEFAULT"
_Z9suaviza_r4GridS_Pd:
.text._Z9suaviza_r4GridS_Pd:
        /* <DEDUP_REMOVED lines=18> */
[----:B------:R-:W-:-:S04]  /*0120*/  IMAD.IADD R0, R24, 0x1, R23 ;  /* 0x0000000118007824 */ /* 0x000fc800078e0217 */
[----:B------:R-:W-:-:S05]  /*0130*/  IMAD R0, R0, -0x55555555, RZ ;  /* 0xaaaaaaab00007824 */ /* 0x000fca00078e02ff */
        /* <DEDUP_REMOVED lines=69> */
[----:B------:R-:W-:Y:S05]  /*0590*/  CALL.REL.NOINC `($__internal_2_$__cuda_sm20_div_rn_f64_full) ;  /* 0x0000000000147944 */ /* 0x000fea0003c00000 */
[----:B------:R-:W-:Y:S02]  /*05a0*/  IMAD.MOV.U32 R2, RZ, RZ, R12 ;  /* 0x000000ffff027224 */ /* 0x000fe400078e000c */
[----:B------:R-:W-:-:S07]  /*05b0*/  IMAD.MOV.U32 R3, RZ, RZ, R13 ;  /* 0x000000ffff037224 */ /* 0x000fce00078e000d */
.L_x_21:
[----:B------:R-:W-:Y:S05]  /*05c0*/  BSYNC.RECONVERGENT B0 ;  /* 0x0000000000007941 */ /* 0x000fea0003800200 */
.L_x_20:
[----:B------:R-:W-:Y:S01]  /*05d0*/  STG.E.64 desc[UR4][R8.64], R2 ;  /* 0x0000000208007986 */ /* 0x000fe2000c101b04 */
[----:B------:R-:W-:Y:S05]  /*05e0*/  EXIT ;  /* 0x000000000000794d */ /* 0x000fea0003800000 */
        .weak           $__internal_2_$__cuda_sm20_div_rn_f64_full
        .type           $__internal_2_$__cuda_sm20_div_rn_f64_full,@function
        .size           $__internal_2_$__cuda_sm20_div_rn_f64_full,(.L_x_34 - $__internal_2_$__cuda_sm20_div_rn_f64_full)
$__internal_2_$__cuda_sm20_div_rn_f64_full:
        /* <DEDUP_REMOVED lines=16> */
[----:B------:R-:W-:Y:S02]  /*06f0*/  @!P2 LOP3.LUT R13, R7, 0x7ff00000, RZ, 0xc0, !PT ;  /* 0x7ff00000070da812 */ /* 0x000fe400078ec0ff */
[----:B------:R-:W-:Y:S02]  /*0700*/  @!P2 MOV R16, RZ ;  /* 0x000000ff0010a202 */ /* 0x000fe40000000f00 */
        /* <DEDUP_REMOVED lines=8> */
[----:B------:R-:W-:Y:S01]  /*0790*/  SEL R11, R13, 0x63400000, !P1 ;  /* 0x634000000d0b7807 */ /* 0x000fe20004800000 */
[----:B------:R-:W-:-:S03]  /*07a0*/  IMAD.MOV.U32 R10, RZ, RZ, R4 ;  /* 0x000000ffff0a7224 */ /* 0x000fc600078e0004 */
        /* <DEDUP_REMOVED lines=34> */
[----:B------:R-:W-:Y:S01]  /*09d0*/  DMUL.RP R4, R14, R4 ;  /* 0x000000040e047228 */ /* 0x000fe20000008000 */
[----:B------:R-:W-:-:S06]  /*09e0*/  IMAD.MOV.U32 R2, RZ, RZ, RZ ;  /* 0x000000ffff027224 */ /* 0x000fcc00078e00ff */
[----:B------:R-:W-:-:S03]  /*09f0*/  DFMA R2, R12, -R2, R14 ;  /* 0x800000020c02722b */ /* 0x000fc6000000000e */
[----:B------:R-:W-:-:S03]  /*0a00*/  LOP3.LUT R7, R5, R7, RZ, 0x3c, !PT ;  /* 0x0000000705077212 */ /* 0x000fc600078e3cff */
[----:B------:R-:W-:-:S04]  /*0a10*/  IADD3 R2, PT, PT, -R16, -0x43300000, RZ ;  /* 0xbcd0000010027810 */ /* 0x000fc80007ffe1ff */
[----:B------:R-:W-:-:S04]  /*0a20*/  FSETP.NEU.AND P0, PT, |R3|, R2, PT ;  /* 0x000000020300720b */ /* 0x000fc80003f0d200 */
[----:B------:R-:W-:Y:S02]  /*0a30*/  FSEL R12, R4, R12, !P0 ;  /* 0x0000000c040c7208 */ /* 0x000fe40004000000 */
[----:B------:R-:W-:Y:S01]  /*0a40*/  FSEL R13, R7, R13, !P0 ;  /* 0x0000000d070d7208 */ /* 0x000fe20004000000 */
[----:B------:R-:W-:Y:S06]  /*0a50*/  BRA `(.L_x_24) ;  /* 0x0000000000547947 */ /* 0x000fec0003800000 */
.L_x_23:
[----:B------:R-:W-:-:S14]  /*0a60*/  DSETP.NAN.AND P0, PT, R4, R4, PT ;  /* 0x000000040400722a */ /* 0x000fdc0003f08000 */
[----:B------:R-:W-:Y:S05]  /*0a70*/  @P0 BRA `(.L_x_25) ;  /* 0x0000000000440947 */ /* 0x000fea0003800000 */
[----:B------:R-:W-:-:S14]  /*0a80*/  DSETP.NAN.AND P0, PT, R6, R6, PT ;  /* 0x000000060600722a */ /* 0x000fdc0003f08000 */
[----:B------:R-:W-:Y:S05]  /*0a90*/  @P0 BRA `(.L_x_26) ;  /* 0x0000000000300947 */ /* 0x000fea0003800000 */
[----:B------:R-:W-:Y:S01]  /*0aa0*/  ISETP.NE.AND P0, PT, R21, R20, PT ;  /* 0x000000141500720c */ /* 0x000fe20003f05270 */
[----:B------:R-:W-:Y:S01]  /*0ab0*/  IMAD.MOV.U32 R13, RZ, RZ, -0x80000 ;  /* 0xfff80000ff0d7424 */ /* 0x000fe200078e00ff */
[----:B------:R-:W-:-:S11]  /*0ac0*/  MOV R12, 0x0 ;  /* 0x00000000000c7802 */ /* 0x000fd60000000f00 */
        /* <DEDUP_REMOVED lines=9> */
.L_x_26:
[----:B------:R-:W-:Y:S01]  /*0b60*/  LOP3.LUT R13, R7, 0x80000, RZ, 0xfc, !PT ;  /* 0x00080000070d7812 */ /* 0x000fe200078efcff */
[----:B------:R-:W-:Y:S01]  /*0b70*/  IMAD.MOV.U32 R12, RZ, RZ, R6 ;  /* 0x000000ffff0c7224 */ /* 0x000fe200078e0006 */
[----:B------:R-:W-:Y:S06]  /*0b80*/  BRA `(.L_x_24) ;  /* 0x0000000000087947 */ /* 0x000fec0003800000 */
.L_x_25:
[----:B------:R-:W-:Y:S01]  /*0b90*/  LOP3.LUT R13, R5, 0x80000, RZ, 0xfc, !PT ;  /* 0x00080000050d7812 */ /* 0x000fe200078efcff */
[----:B------:R-:W-:-:S07]  /*0ba0*/  IMAD.MOV.U32 R12, RZ, RZ, R4 ;  /* 0x000000ffff0c7224 */ /* 0x000fce00078e0004 */
.L_x_24:
[----:B------:R-:W-:Y:S05]  /*0bb0*/  BSYNC.RECONVERGENT B1 ;  /* 0x0000000000017941 */ /* 0x000fea0003800200 */
.L_x_22:
[----:B------:R-:W-:Y:S02]  /*0bc0*/  IMAD.MOV.U32 R2, RZ, RZ, R0 ;  /* 0x000000ffff027224 */ /* 0x000fe400078e0000 */
[----:B------:R-:W-:-:S04]  /*0bd0*/  IMAD.MOV.U32 R3, RZ, RZ, 0x0 ;  /* 0x00000000ff037424 */ /* 0x000fc800078e00ff */
[----:B------:R-:W-:Y:S05]  /*0be0*/  RET.REL.NODEC R2 `(_Z9suaviza_r4GridS_Pd) ;  /* 0xfffffff402047950 */ /* 0x000fea0003c3ffff */
.L_x_27:
        /* <DEDUP_REMOVED lines=9> */
.L_x_34:


//--------------------- .text._Z6random4Grid      --------------------------
	.section	.text._Z6random4Grid,"ax",@progbits
	.align	128
        .global         _Z6random4Grid
        .type           _Z6random4Grid,@function
        .size           _Z6random4Grid,(.L_x_42 - _Z6random4Grid)
        .other          _Z6random4Grid,@"STO_CUDA_ENTRY STV_DEFAULT"
_Z6random4Grid:
.text._Z6random4Grid:
        /* <DEDUP_REMOVED lines=13> */
[----:B------:R-:W-:Y:S01]  /*00d0*/  UIADD3 UR4, UPT, UPT, UR8, -0x1, URZ ;  /* 0xffffffff08047890 */ /* 0x000fe2000fffe0ff */
[----:B------:R-:W0:Y:S01]  /*00e0*/  LDC.64 R2, c[0x0][0x380] ;  /* 0x0000e000ff027b82 */ /* 0x000e220000000a00 */
[----:B------:R-:W1:Y:S01]  /*00f0*/  LDCU.64 UR6, c[0x0][0x358] ;  /* 0x00006b00ff0677ac */ /* 0x000e620008000a00 */
[----:B------:R-:W-:-:S03]  /*0100*/  IMAD R4, R0, R0, R0 ;  /* 0x0000000000047224 */ /* 0x000fc600078e0200 */
[----:B------:R-:W-:Y:S02]  /*0110*/  ISETP.NE.AND P0, PT, R0, UR4, PT ;  /* 0x0000000400007c0c */ /* 0x000fe4000bf05270 */
[-C--:B------:R-:W-:Y:S02]  /*0120*/  LEA.HI R7, R4, R5.reuse, RZ, 0x1f ;  /* 0x0000000504077211 */ /* 0x080fe400078ff8ff */
[C---:B------:R-:W-:Y:S02]  /*0130*/  ISETP.NE.AND P1, PT, R5.reuse, RZ, P0 ;  /* 0x000000ff0500720c */ /* 0x040fe40000725270 */
[C---:B------:R-:W-:Y:S02]  /*0140*/  ISETP.GE.U32.AND P0, PT, R5.reuse, R0, PT ;  /* 0x000000000500720c */ /* 0x040fe40003f06070 */
[----:B------:R-:W-:Y:S02]  /*0150*/  ISETP.NE.AND P1, PT, R0, R5, P1 ;  /* 0x000000050000720c */ /* 0x000fe40000f25270 */
[----:B------:R-:W-:-:S04]  /*0160*/  ISETP.EQ.OR P0, PT, R5, RZ, P0 ;  /* 0x000000ff0500720c */ /* 0x000fc80000702670 */
[----:B------:R-:W-:Y:S01]  /*0170*/  ISETP.GE.OR P0, PT, R0, UR4, P0 ;  /* 0x0000000400007c0c */ /* 0x000fe20008706670 */
[----:B0-----:R-:W-:-:S06]  /*0180*/  IMAD.WIDE.U32 R2, R7, 0x8, R2 ;  /* 0x0000000807027825 */ /* 0x001fcc00078e0002 */
[----:B-1----:R0:W-:Y:S06]  /*0190*/  @!P1 STG.E.64 desc[UR6][R2.64], RZ ;  /* 0x000000ff02009986 */ /* 0x0021ec000c101b06 */
[----:B------:R-:W-:Y:S05]  /*01a0*/  @P0 EXIT ;  /* 0x000000000000094d */ /* 0x000fea0003800000 */
[----:B------:R-:W-:-:S05]  /*01b0*/  VIADD R5, R5, 0x2 ;  /* 0x0000000205057836 */ /* 0x000fca0000000000 */
[----:B------:R-:W-:-:S06]  /*01c0*/  LOP3.LUT R5, R0, 0x2, R5, 0x96, !PT ;  /* 0x0000000200057812 */ /* 0x000fcc00078e9605 */
[----:B------:R-:W1:Y:S02]  /*01d0*/  I2F.F64.U32 R4, R5 ;  /* 0x0000000500047312 */ /* 0x000e640000201800 */
[----:B-1----:R-:W-:Y:S01]  /*01e0*/  STG.E.64 desc[UR6][R2.64], R4 ;  /* 0x0000000402007986 */ /* 0x002fe2000c101b06 */
[----:B------:R-:W-:Y:S05]  /*01f0*/  EXIT ;  /* 0x000000000000794d */ /* 0x000fea0003800000 */
.L_x_28:
        /* <DEDUP_REMOVED lines=16> */
.L_x_42:


//--------------------- .text._Z12inicializa_f4Grid --------------------------
	.section	.text._Z12inicializa_f4Grid,"ax",@progbits
	.align	128
        .global         _Z12inicializa_f4Grid
        .type           _Z12inicializa_f4Grid,@function
        .size           _Z12inicializa_f4Grid,(.L_x_43 - _Z12inicializa_f4Grid)
        .other          _Z12inicializa_f4Grid,@"STO_CUDA_ENTRY STV_DEFAULT"
_Z12inicializa_f4Grid:
.text._Z12inicializa_f4Grid:
        /* <DEDUP_REMOVED lines=17> */
[----:B------:R-:W-:-:S04]  /*0110*/  ISETP.NE.AND P0, PT, R0, UR4, PT ;  /* 0x0000000400007c0c */ /* 0x000fc8000bf05270 */
[C---:B------:R-:W-:Y:S02]  /*0120*/  ISETP.NE.AND P1, PT, R5.reuse, RZ, P0 ;  /* 0x000000ff0500720c */ /* 0x040fe40000725270 */
[C---:B------:R-:W-:Y:S02]  /*0130*/  ISETP.GE.U32.AND P0, PT, R5.reuse, R0, PT ;  /* 0x000000000500720c */ /* 0x040fe40003f06070 */
[-C--:B------:R-:W-:Y:S02]  /*0140*/  ISETP.NE.AND P1, PT, R0, R5.reuse, P1 ;  /* 0x000000050000720c */ /* 0x080fe40000f25270 */
[----:B------:R-:W-:Y:S02]  /*0150*/  ISETP.EQ.OR P0, PT, R5, RZ, P0 ;  /* 0x000000ff0500720c */ /* 0x000fe40000702670 */
[----:B------:R-:W-:Y:S02]  /*0160*/  LEA.HI R5, R4, R5, RZ, 0x1f ;  /* 0x0000000504057211 */ /* 0x000fe400078ff8ff */
[----:B------:R-:W-:-:S03]  /*0170*/  ISETP.GE.OR P0, PT, R0, UR4, P0 ;  /* 0x0000000400007c0c */ /* 0x000fc60008706670 */
[----:B0-----:R-:W-:-:S05]  /*0180*/  IMAD.WIDE.U32 R2, R5, 0x8, R2 ;  /* 0x0000000805027825 */ /* 0x001fca00078e0002 */
[----:B-1----:R0:W-:Y:S05]  /*0190*/  @!P1 STG.E.64 desc[UR6][R2.64], RZ ;  /* 0x000000ff02009986 */ /* 0x0021ea000c101b06 */
[----:B------:R-:W-:Y:S05]  /*01a0*/  @P0 EXIT ;  /* 0x000000000000094d */ /* 0x000fea0003800000 */
[----:B------:R-:W-:Y:S02]  /*01b0*/  IMAD.MOV.U32 R4, RZ, RZ, 0x0 ;  /* 0x00000000ff047424 */ /* 0x000fe400078e00ff */
[----:B------:R-:W-:-:S05]  /*01c0*/  IMAD.MOV.U32 R5, RZ, RZ, 0x40100000 ;  /* 0x40100000ff057424 */ /* 0x000fca00078e00ff */
[----:B------:R-:W-:Y:S01]  /*01d0*/  STG.E.64 desc[UR6][R2.64], R4 ;  /* 0x0000000402007986 */ /* 0x000fe2000c101b06 */
[----:B------:R-:W-:Y:S05]  /*01e0*/  EXIT ;  /* 0x000000000000794d */ /* 0x000fea0003800000 */
.L_x_29:
        /* <DEDUP_REMOVED lines=9> */
.L_x_43:


//--------------------- .text._Z3uno4Grid         --------------------------
	.section	.text._Z3uno4Grid,"ax",@progbits
	.align	128
        .global         _Z3uno4Grid
        .type           _Z3uno4Grid,@function
        .size           _Z3uno4Grid,(.L_x_44 - _Z3uno4Grid)
        .other          _Z3uno4Grid,@"STO_CUDA_ENTRY STV_DEFAULT"
_Z3uno4Grid:
.text._Z3uno4Grid:
        /* <DEDUP_REMOVED lines=13> */
[----:B------:R-:W-:-:S06]  /*00d0*/  UIADD3 UR4, UPT, UPT, UR6, -0x1, URZ ;  /* 0xffffffff06047890 */ /* 0x000fcc000fffe0ff */
[----:B------:R-:W-:-:S04]  /*00e0*/  ISETP.NE.AND P0, PT, R0, UR4, PT ;  /* 0x0000000400007c0c */ /* 0x000fc8000bf05270 */
[----:B------:R-:W-:Y:S01]  /*00f0*/  ISETP.NE.AND P0, PT, R5, RZ, P0 ;  /* 0x000000ff0500720c */ /* 0x000fe20000705270 */
[----:B------:R-:W0:Y:S03]  /*0100*/  LDCU.64 UR4, c[0x0][0x358] ;  /* 0x00006b00ff0477ac */ /* 0x000e260008000a00 */
[----:B------:R-:W-:-:S13]  /*0110*/  ISETP.NE.AND P0, PT, R0, R5, P0 ;  /* 0x000000050000720c */ /* 0x000fda0000705270 */
[----:B------:R-:W1:Y:S01]  /*0120*/  @!P0 LDC.64 R2, c[0x0][0x380] ;  /* 0x0000e000ff028b82 */ /* 0x000e620000000a00 */
[----:B------:R-:W-:-:S05]  /*0130*/  @!P0 IMAD R4, R0, R0, R0 ;  /* 0x0000000000048224 */ /* 0x000fca00078e0200 */
[----:B------:R-:W-:-:S05]  /*0140*/  @!P0 LEA.HI R7, R4, R5, RZ, 0x1f ;  /* 0x0000000504078211 */ /* 0x000fca00078ff8ff */
[----:B-1----:R-:W-:-:S05]  /*0150*/  @!P0 IMAD.WIDE.U32 R2, R7, 0x8, R2 ;  /* 0x0000000807028825 */ /* 0x002fca00078e0002 */
[----:B0-----:R0:W-:Y:S01]  /*0160*/  @!P0 STG.E.64 desc[UR4][R2.64], RZ ;  /* 0x000000ff02008986 */ /* 0x0011e2000c101b04 */
[----:B------:R-:W-:Y:S05]  /*0170*/  @!P0 EXIT ;  /* 0x000000000000894d */ /* 0x000fea0003800000 */
[----:B0-----:R-:W0:Y:S01]  /*0180*/  LDC.64 R2, c[0x0][0x380] ;  /* 0x0000e000ff027b82 */ /* 0x001e220000000a00 */
[----:B------:R-:W-:-:S05]  /*0190*/  IMAD R0, R0, R0, R0 ;  /* 0x0000000000007224 */ /* 0x000fca00078e0200 */
[----:B------:R-:W-:-:S05]  /*01a0*/  LEA.HI R5, R0, R5, RZ, 0x1f ;  /* 0x0000000500057211 */ /* 0x000fca00078ff8ff */
[----:B0-----:R-:W-:-:S05]  /*01b0*/  IMAD.WIDE.U32 R2, R5, 0x8, R2 ;  /* 0x0000000805027825 */ /* 0x001fca00078e0002 */
[----:B------:R-:W-:Y:S01]  /*01c0*/  STG.E.64 desc[UR4][R2.64], RZ ;  /* 0x000000ff02007986 */ /* 0x000fe2000c101b04 */
[----:B------:R-:W-:Y:S05]  /*01d0*/  EXIT ;  /* 0x000000000000794d */ /* 0x000fea0003800000 */
.L_x_30:
        /* <DEDUP_REMOVED lines=10> */
.L_x_44:


//--------------------- .text._Z4cero4Grid        --------------------------
	.section	.text._Z4cero4Grid,"ax",@progbits
	.align	128
        .global         _Z4cero4Grid
        .type           _Z4cero4Grid,@function
        .size           _Z4cero4Grid,(.L_x_45 - _Z4cero4Grid)
        .other          _Z4cero4Grid,@"STO_CUDA_ENTRY STV_DEFAULT"
_Z4cero4Grid:
.text._Z4cero4Grid:
        /* <DEDUP_REMOVED lines=30> */
.L_x_31:
        /* <DEDUP_REMOVED lines=10> */
.L_x_45:


//--------------------- .nv.shared.reserved.0     --------------------------
	.section	.nv.shared.reserved.0,"aw",@nobits
	.weak		__nv_reservedSMEM_offset_0_alias
	.size		__nv_reservedSMEM_offset_0_alias, 0, 64
	.other		__nv_reservedSMEM_offset_0_alias,@"STO_CUDA_RESERVED_SHARED STV_DEFAULT"
__nv_reservedSMEM_offset_0_alias:
	.zero		0
	.zero		64


//--------------------- .nv.constant0._Z4suma4GridS_ --------------------------
	.section	.nv.constant0._Z4suma4GridS_,"a",@progbits
	.sectionflags	@""
	.align	4
.nv.constant0._Z4suma4GridS_:
	.zero		928


//--------------------- .nv.constant0._Z9interpola4GridS_ --------------------------
	.section	.nv.constant0._Z9interpola4GridS_,"a",@progbits
	.sectionflags	@""
	.align	4
.nv.constant0._Z9interpola4GridS_:
	.zero		928


//--------------------- .nv.constant0._Z9restringe4GridS_ --------------------------
	.section	.nv.constant0._Z9restringe4GridS_,"a",@progbits
	.sectionflags	@""
	.align	4
.nv.constant0._Z9restringe4GridS_:
	.zero		928


//--------------------- .nv.constant0._Z7defecto4GridS_S_Pd --------------------------
	.section	.nv.constant0._Z7defecto4GridS_S_Pd,"a",@progbits
	.sectionflags	@""
	.align	4
.nv.constant0._Z7defecto4GridS_S_Pd:
	.zero		952


//--------------------- .nv.constant0._Z9suaviza_b4GridS_Pd --------------------------
	.section	.nv.constant0._Z9suaviza_b4GridS_Pd,"a",@progbits
	.sectionflags	@""
	.align	4
.nv.constant0._Z9suaviza_b4GridS_Pd:
	.zero		936


//--------------------- .nv.constant0._Z9suaviza_g4GridS_Pd --------------------------
	.section	.nv.constant0._Z9suaviza_g4GridS_Pd,"a",@progbits
	.sectionflags	@""
	.align	4
.nv.constant0._Z9suaviza_g4GridS_Pd:
	.zero		936


//--------------------- .nv.constant0._Z9suaviza_r4GridS_Pd --------------------------
	.section	.nv.constant0._Z9suaviza_r4GridS_Pd,"a",@progbits
	.sectionflags	@""
	.align	4
.nv.constant0._Z9suaviza_r4GridS_Pd:
	.zero		936


//--------------------- .nv.constant0._Z6random4Grid --------------------------
	.section	.nv.constant0._Z6random4Grid,"a",@progbits
	.sectionflags	@""
	.align	4
.nv.constant0._Z6random4Grid:
	.zero		912


//--------------------- .nv.constant0._Z12inicializa_f4Grid --------------------------
	.section	.nv.constant0._Z12inicializa_f4Grid,"a",@progbits
	.sectionflags	@""
	.align	4
.nv.constant0._Z12inicializa_f4Grid:
	.zero		912


//--------------------- .nv.constant0._Z3uno4Grid --------------------------
	.section	.nv.constant0._Z3uno4Grid,"a",@progbits
	.sectionflags	@""
	.align	4
.nv.constant0._Z3uno4Grid:
	.zero		912


//--------------------- .nv.constant0._Z4cero4Grid --------------------------
	.section	.nv.constant0._Z4cero4Grid,"a",@progbits
	.sectionflags	@""
	.align	4
.nv.constant0._Z4cero4Grid:
	.zero		912


//--------------------- SYMBOLS --------------------------

	.type		.nv.reservedSmem.offset0,@object
	.size		.nv.reservedSmem.offset0,0x4
